	.target	sm_90a

	.elftype	@"ET_EXEC"


//--------------------- .note.nv.tkinfo           --------------------------
	.section	.note.nv.tkinfo,"",@"SHT_NOTE"
	.sectionflags	@"SHF_NOTE_NV_TKINFO"
	.tkinfo
        /*0018*/ 	.word	0x00000002
        /*0030*/ 	.string	""
        /*0030*/ 	.string	"ptxas"
        /*0030*/ 	.string	"Cuda compilation tools, release 13.0, V13.0.88"
        /*0030*/ 	.string	"Build cuda_13.0.r13.0/compiler.36424714_0"
        /*0030*/ 	.string	"-arch sm_90a -m 64 "



//--------------------- .note.nv.cuinfo           --------------------------
	.section	.note.nv.cuinfo,"",@"SHT_NOTE"
	.sectionflags	@"SHF_NOTE_NV_CUINFO"
        /*0018*/ 	.short	0x0002
        /*001a*/ 	.short	0x005a
        /*001c*/ 	.short	0x0082
	.zero		2


//--------------------- .nv.info                  --------------------------
	.section	.nv.info,"",@"SHT_CUDA_INFO"
	.align	4


	//----- nvinfo : EIATTR_REGCOUNT
	.align		4
        /*0000*/ 	.byte	0x04, 0x2f
        /*0002*/ 	.short	(.L_15 - .L_14)
	.align		4
.L_14:
        /*0004*/ 	.word	index@(_ZN7cutlass13device_kernelINS_4gemm6kernel13GemmUniversalIN4cute5tupleIJiiiiEEENS1_10collective13CollectiveMmaINS1_34MainloopSm90TmaGmmaWarpSpecializedILi4ENS5_IJNS4_1CILi2EEENSA_ILi1EEESC_EEENS1_32KernelTmaWarpSpecializedPingpongEEENS5_IJNSA_ILi64EEENSA_ILi128EEESH_EEEaNS5_IJlSC_lEEEaSJ_NS4_8TiledMMAINS4_8MMA_AtomIJNS4_4SM904GMMA27MMA_64x128x32_S32S8S8_SS_TNEEEENS4_6LayoutINS5_IJSC_SC_SC_EEENS5_IJNSA_ILi0EEESS_SS_EEEEENS5_IJNS4_10UnderscoreESV_SV_EEEEENS4_13SM90_TMA_LOADENS4_14ComposedLayoutINS4_7SwizzleILi3ELi4ELi3EEENS4_18smem_ptr_flag_bitsILi8EEENSQ_INS5_IJNSA_ILi8EEESH_EEENS5_IJSH_SC_EEEEEEEvNS4_8identityENS4_23SM90_TMA_LOAD_MULTICASTES18_vS19_EENS_8epilogue10collective6detail29Sm90TmaWarpSpecializedAdapterINS1D_15DefaultEpilogueIaSJ_SJ_NS1C_6thread17LinearCombinationIaLi1EiiLNS1H_9ScaleType4KindE0ELNS_15FloatRoundStyleE2EaEENS1_15EpilogueDefaultEEEEEvvEEEEvNT_6ParamsE)
        /*0008*/ 	.word	0x000000a8


	//----- nvinfo : EIATTR_FRAME_SIZE
	.align		4
.L_15:
        /*000c*/ 	.byte	0x04, 0x11
        /*000e*/ 	.short	(.L_17 - .L_16)
	.align		4
.L_16:
        /*0010*/ 	.word	index@(_ZN7cutlass13device_kernelINS_4gemm6kernel13GemmUniversalIN4cute5tupleIJiiiiEEENS1_10collective13CollectiveMmaINS1_34MainloopSm90TmaGmmaWarpSpecializedILi4ENS5_IJNS4_1CILi2EEENSA_ILi1EEESC_EEENS1_32KernelTmaWarpSpecializedPingpongEEENS5_IJNSA_ILi64EEENSA_ILi128EEESH_EEEaNS5_IJlSC_lEEEaSJ_NS4_8TiledMMAINS4_8MMA_AtomIJNS4_4SM904GMMA27MMA_64x128x32_S32S8S8_SS_TNEEEENS4_6LayoutINS5_IJSC_SC_SC_EEENS5_IJNSA_ILi0EEESS_SS_EEEEENS5_IJNS4_10UnderscoreESV_SV_EEEEENS4_13SM90_TMA_LOADENS4_14ComposedLayoutINS4_7SwizzleILi3ELi4ELi3EEENS4_18smem_ptr_flag_bitsILi8EEENSQ_INS5_IJNSA_ILi8EEESH_EEENS5_IJSH_SC_EEEEEEEvNS4_8identityENS4_23SM90_TMA_LOAD_MULTICASTES18_vS19_EENS_8epilogue10collective6detail29Sm90TmaWarpSpecializedAdapterINS1D_15DefaultEpilogueIaSJ_SJ_NS1C_6thread17LinearCombinationIaLi1EiiLNS1H_9ScaleType4KindE0ELNS_15FloatRoundStyleE2EaEENS1_15EpilogueDefaultEEEEEvvEEEEvNT_6ParamsE)
        /*0014*/ 	.word	0x00000000


	//----- nvinfo : EIATTR_MIN_STACK_SIZE
	.align		4
.L_17:
        /*0018*/ 	.byte	0x04, 0x12
        /*001a*/ 	.short	(.L_19 - .L_18)
	.align		4
.L_18:
        /*001c*/ 	.word	index@(_ZN7cutlass13device_kernelINS_4gemm6kernel13GemmUniversalIN4cute5tupleIJiiiiEEENS1_10collective13CollectiveMmaINS1_34MainloopSm90TmaGmmaWarpSpecializedILi4ENS5_IJNS4_1CILi2EEENSA_ILi1EEESC_EEENS1_32KernelTmaWarpSpecializedPingpongEEENS5_IJNSA_ILi64EEENSA_ILi128EEESH_EEEaNS5_IJlSC_lEEEaSJ_NS4_8TiledMMAINS4_8MMA_AtomIJNS4_4SM904GMMA27MMA_64x128x32_S32S8S8_SS_TNEEEENS4_6LayoutINS5_IJSC_SC_SC_EEENS5_IJNSA_ILi0EEESS_SS_EEEEENS5_IJNS4_10UnderscoreESV_SV_EEEEENS4_13SM90_TMA_LOADENS4_14ComposedLayoutINS4_7SwizzleILi3ELi4ELi3EEENS4_18smem_ptr_flag_bitsILi8EEENSQ_INS5_IJNSA_ILi8EEESH_EEENS5_IJSH_SC_EEEEEEEvNS4_8identityENS4_23SM90_TMA_LOAD_MULTICASTES18_vS19_EENS_8epilogue10collective6detail29Sm90TmaWarpSpecializedAdapterINS1D_15DefaultEpilogueIaSJ_SJ_NS1C_6thread17LinearCombinationIaLi1EiiLNS1H_9ScaleType4KindE0ELNS_15FloatRoundStyleE2EaEENS1_15EpilogueDefaultEEEEEvvEEEEvNT_6ParamsE)
        /*0020*/ 	.word	0x00000000
.L_19:


//--------------------- .nv.compat                --------------------------
	.section	.nv.compat,"",@"SHT_CUDA_COMPAT_INFO"
	.align	4
        /*0000*/ 	.byte	0x02, 0x09, 0x01, 0x00, 0x02, 0x02, 0x04, 0x00, 0x02, 0x05, 0x05, 0x00, 0x03, 0x07, 0x01, 0x01
        /*0010*/ 	.byte	0x02, 0x03, 0x01, 0x00, 0x02, 0x06, 0x01, 0x00, 0x04, 0x0b, 0x08, 0x00, 0x00, 0x00, 0x00, 0x00
        /*0020*/ 	.byte	0x00, 0x00, 0x00, 0x00


//--------------------- .nv.info._ZN7cutlass13device_kernelINS_4gemm6kernel13GemmUniversalIN4cute5tupleIJiiiiEEENS1_10collective13CollectiveMmaINS1_34MainloopSm90TmaGmmaWarpSpecializedILi4ENS5_IJNS4_1CILi2EEENSA_ILi1EEESC_EEENS1_32KernelTmaWarpSpecializedPingpongEEENS5_IJNSA_ILi64EEENSA_ILi128EEESH_EEEaNS5_IJlSC_lEEEaSJ_NS4_8TiledMMAINS4_8MMA_AtomIJNS4_4SM904GMMA27MMA_64x128x32_S32S8S8_SS_TNEEEENS4_6LayoutINS5_IJSC_SC_SC_EEENS5_IJNSA_ILi0EEESS_SS_EEEEENS5_IJNS4_10UnderscoreESV_SV_EEEEENS4_13SM90_TMA_LOADENS4_14ComposedLayoutINS4_7SwizzleILi3ELi4ELi3EEENS4_18smem_ptr_flag_bitsILi8EEENSQ_INS5_IJNSA_ILi8EEESH_EEENS5_IJSH_SC_EEEEEEEvNS4_8identityENS4_23SM90_TMA_LOAD_MULTICASTES18_vS19_EENS_8epilogue10collective6detail29Sm90TmaWarpSpecializedAdapterINS1D_15DefaultEpilogueIaSJ_SJ_NS1C_6thread17LinearCombinationIaLi1EiiLNS1H_9ScaleType4KindE0ELNS_15FloatRoundStyleE2EaEENS1_15EpilogueDefaultEEEEEvvEEEEvNT_6ParamsE --------------------------
	.section	.nv.info._ZN7cutlass13device_kernelINS_4gemm6kernel13GemmUniversalIN4cute5tupleIJiiiiEEENS1_10collective13CollectiveMmaINS1_34MainloopSm90TmaGmmaWarpSpecializedILi4ENS5_IJNS4_1CILi2EEENSA_ILi1EEESC_EEENS1_32KernelTmaWarpSpecializedPingpongEEENS5_IJNSA_ILi64EEENSA_ILi128EEESH_EEEaNS5_IJlSC_lEEEaSJ_NS4_8TiledMMAINS4_8MMA_AtomIJNS4_4SM904GMMA27MMA_64x128x32_S32S8S8_SS_TNEEEENS4_6LayoutINS5_IJSC_SC_SC_EEENS5_IJNSA_ILi0EEESS_SS_EEEEENS5_IJNS4_10UnderscoreESV_SV_EEEEENS4_13SM90_TMA_LOADENS4_14ComposedLayoutINS4_7SwizzleILi3ELi4ELi3EEENS4_18smem_ptr_flag_bitsILi8EEENSQ_INS5_IJNSA_ILi8EEESH_EEENS5_IJSH_SC_EEEEEEEvNS4_8identityENS4_23SM90_TMA_LOAD_MULTICASTES18_vS19_EENS_8epilogue10collective6detail29Sm90TmaWarpSpecializedAdapterINS1D_15DefaultEpilogueIaSJ_SJ_NS1C_6thread17LinearCombinationIaLi1EiiLNS1H_9ScaleType4KindE0ELNS_15FloatRoundStyleE2EaEENS1_15EpilogueDefaultEEEEEvvEEEEvNT_6ParamsE,"",@"SHT_CUDA_INFO"
	.sectionflags	@""
	.align	4


	//----- nvinfo : EIATTR_CUDA_API_VERSION
	.align		4
        /*0000*/ 	.byte	0x04, 0x37
        /*0002*/ 	.short	(.L_21 - .L_20)
.L_20:
        /*0004*/ 	.word	0x00000082


	//----- nvinfo : EIATTR_KPARAM_INFO
	.align		4
.L_21:
        /*0008*/ 	.byte	0x04, 0x17
        /*000a*/ 	.short	(.L_23 - .L_22)
.L_22:
        /*000c*/ 	.word	0x00000000
        /*0010*/ 	.short	0x0000
        /*0012*/ 	.short	0x0070
        /*0014*/ 	.byte	0x00, 0xf0, 0x01, 0x10


	//----- nvinfo : EIATTR_SPARSE_MMA_MASK
	.align		4
.L_23:
        /*0018*/ 	.byte	0x03, 0x50
        /*001a*/ 	.short	0x0000


	//----- nvinfo : EIATTR_MAXREG_COUNT
	.align		4
        /*001c*/ 	.byte	0x03, 0x1b
        /*001e*/ 	.short	0x00a8


	//----- nvinfo : EIATTR_NUM_BARRIERS
	.align		4
        /*0020*/ 	.byte	0x02, 0x4c
        /*0022*/ 	.byte	0x01
	.zero		1


	//----- nvinfo : EIATTR_EXTERNS
	.align		4
        /*0024*/ 	.byte	0x04, 0x0f
        /*0026*/ 	.short	(.L_25 - .L_24)


	//   ....[0]....
	.align		4
.L_24:
        /*0028*/ 	.word	index@(__assertfail)


	//----- nvinfo : EIATTR_MERCURY_ISA_VERSION
	.align		4
.L_25:
        /*002c*/ 	.byte	0x03, 0x5f
        /*002e*/ 	.short	0x0101


	//----- nvinfo : EIATTR_INT_WARP_WIDE_INSTR_OFFSETS
	.align		4
        /*0030*/ 	.byte	0x04, 0x31
        /*0032*/ 	.short	(.L_27 - .L_26)


	//   ....[0]....
.L_26:
        /*0034*/ 	.word	0x000005d0


	//   ....[1]....
        /*0038*/ 	.word	0x00000610


	//   ....[2]....
        /*003c*/ 	.word	0x000006a0


	//   ....[3]....
        /*0040*/ 	.word	0x000006b0


	//   ....[4]....
        /*0044*/ 	.word	0x000006d0


	//   ....[5]....
        /*0048*/ 	.word	0x000006f0


	//   ....[6]....
        /*004c*/ 	.word	0x000007e0


	//   ....[7]....
        /*0050*/ 	.word	0x00000800


	//   ....[8]....
        /*0054*/ 	.word	0x000021f0


	//----- nvinfo : EIATTR_COOP_GROUP_MASK_REGIDS
	.align		4
.L_27:
        /*0058*/ 	.byte	0x04, 0x29
        /*005a*/ 	.short	(.L_29 - .L_28)


	//   ....[0]....
.L_28:
        /*005c*/ 	.word	0xffffffff


	//   ....[1]....
        /*0060*/ 	.word	0xffffffff


	//   ....[2]....
        /*0064*/ 	.word	0xffffffff


	//   ....[3]....
        /*0068*/ 	.word	0xffffffff


	//   ....[4]....
        /*006c*/ 	.word	0xffffffff


	//   ....[5]....
        /*0070*/ 	.word	0xffffffff


	//   ....[6]....
        /*0074*/ 	.word	0xffffffff


	//----- nvinfo : EIATTR_COOP_GROUP_INSTR_OFFSETS
	.align		4
.L_29:
        /*0078*/ 	.byte	0x04, 0x28
        /*007a*/ 	.short	(.L_31 - .L_30)


	//   ....[0]....
.L_30:
        /*007c*/ 	.word	0x00000060


	//   ....[1]....
        /*0080*/ 	.word	0x00000080


	//   ....[2]....
        /*0084*/ 	.word	0x00000180


	//   ....[3]....
        /*0088*/ 	.word	0x000003b0


	//   ....[4]....
        /*008c*/ 	.word	0x00000400


	//   ....[5]....
        /*0090*/ 	.word	0x000004f0


	//   ....[6]....
        /*0094*/ 	.word	0x00000980


	//----- nvinfo : EIATTR_REG_RECONFIG
	.align		4
.L_31:
        /*0098*/ 	.byte	0x01, 0x54
	.zero		2


	//----- nvinfo : EIATTR_SYSCALL_OFFSETS
	.align		4
        /*009c*/ 	.byte	0x04, 0x46
        /*009e*/ 	.short	(.L_33 - .L_32)


	//   ....[0]....
.L_32:
        /*00a0*/ 	.word	0x00001970


	//----- nvinfo : EIATTR_MBARRIER_INSTR_OFFSETS
	.align		4
.L_33:
        /*00a4*/ 	.byte	0x04, 0x39
        /*00a6*/ 	.short	(.L_35 - .L_34)


	//   ....[0]....
.L_34:
        /*00a8*/ 	.word	0x00000300
        /*00ac*/ 	.word	0x000000ff
        /*00b0*/ 	.word	0x00000000
        /*00b4*/ 	.short	0x0100
        /*00b6*/ 	.byte	0x07
	.zero		1


	//   ....[1]....
        /*00b8*/ 	.word	0x00000310
        /*00bc*/ 	.word	0x000000ff
        /*00c0*/ 	.word	0x00000020
        /*00c4*/ 	.short	0x0100
        /*00c6*/ 	.byte	0x07
	.zero		1


	//   ....[2]....
        /*00c8*/ 	.word	0x00000320
        /*00cc*/ 	.word	0x000000ff
        /*00d0*/ 	.word	0x00000008
        /*00d4*/ 	.short	0x0100
        /*00d6*/ 	.byte	0x07
	.zero		1


	//   ....[3]....
        /*00d8*/ 	.word	0x00000330
        /*00dc*/ 	.word	0x000000ff
        /*00e0*/ 	.word	0x00000028
        /*00e4*/ 	.short	0x0100
        /*00e6*/ 	.byte	0x07
	.zero		1


	//   ....[4]....
        /*00e8*/ 	.word	0x00000340
        /*00ec*/ 	.word	0x000000ff
        /*00f0*/ 	.word	0x00000010
        /*00f4*/ 	.short	0x0100
        /*00f6*/ 	.byte	0x07
	.zero		1


	//   ....[5]....
        /*00f8*/ 	.word	0x00000350
        /*00fc*/ 	.word	0x000000ff
        /*0100*/ 	.word	0x00000030
        /*0104*/ 	.short	0x0100
        /*0106*/ 	.byte	0x07
	.zero		1


	//   ....[6]....
        /*0108*/ 	.word	0x00000360
        /*010c*/ 	.word	0x000000ff
        /*0110*/ 	.word	0x00000018
        /*0114*/ 	.short	0x0100
        /*0116*/ 	.byte	0x07
	.zero		1


	//   ....[7]....
        /*0118*/ 	.word	0x00000370
        /*011c*/ 	.word	0x000000ff
        /*0120*/ 	.word	0x00000038
        /*0124*/ 	.short	0x0100
        /*0126*/ 	.byte	0x07
	.zero		1


	//   ....[8]....
        /*0128*/ 	.word	0x00000840
        /*012c*/ 	.word	0x000000ff
        /*0130*/ 	.word	0x00000070
        /*0134*/ 	.short	0x0100
        /*0136*/ 	.byte	0x0c
	.zero		1


	//   ....[9]....
        /*0138*/ 	.word	0x00000890
        /*013c*/ 	.word	0x000000ff
        /*0140*/ 	.word	0x00000078
        /*0144*/ 	.short	0x0100
        /*0146*/ 	.byte	0x0c
	.zero		1


	//   ....[10]....
        /*0148*/ 	.word	0x000008c0
        /*014c*/ 	.word	0x000000ff
        /*0150*/ 	.word	0x00000050
        /*0154*/ 	.short	0x0100
        /*0156*/ 	.byte	0x0d
	.zero		1


	//   ....[11]....
        /*0158*/ 	.word	0x00000910
        /*015c*/ 	.word	0x000000ff
        /*0160*/ 	.word	0x00000058
        /*0164*/ 	.short	0x0100
        /*0166*/ 	.byte	0x0d
	.zero		1


	//   ....[12]....
        /*0168*/ 	.word	0x00000920
        /*016c*/ 	.word	0x000000ff
        /*0170*/ 	.word	0x00000060
        /*0174*/ 	.short	0x0100
        /*0176*/ 	.byte	0x0d
	.zero		1


	//   ....[13]....
        /*0178*/ 	.word	0x00000930
        /*017c*/ 	.word	0x000000ff
        /*0180*/ 	.word	0x00000068
        /*0184*/ 	.short	0x0100
        /*0186*/ 	.byte	0x0d
	.zero		1


	//   ....[14]....
        /*0188*/ 	.word	0x00001830
        /*018c*/ 	.word	0x0000005f
        /*0190*/ 	.word	0xfffffff8
        /*0194*/ 	.short	0x010a
        /*0196*/ 	.byte	0x3f
	.zero		1


	//   ....[15]....
        /*0198*/ 	.word	0x00001a10
        /*019c*/ 	.word	0x00000003
        /*01a0*/ 	.word	0x00000000
        /*01a4*/ 	.short	0x010a
        /*01a6*/ 	.byte	0x3f
	.zero		1


	//   ....[16]....
        /*01a8*/ 	.word	0x00001a70
        /*01ac*/ 	.word	0x00000003
        /*01b0*/ 	.word	0x00000000
        /*01b4*/ 	.short	0x010a
        /*01b6*/ 	.byte	0x3f
	.zero		1


	//   ....[17]....
        /*01b8*/ 	.word	0x00001dd0
        /*01bc*/ 	.word	0x000000ff
        /*01c0*/ 	.word	0x00000000
        /*01c4*/ 	.short	0x010a
        /*01c6*/ 	.byte	0x04
	.zero		1


	//   ....[18]....
        /*01c8*/ 	.word	0x00001e10
        /*01cc*/ 	.word	0x000000ff
        /*01d0*/ 	.word	0x00000000
        /*01d4*/ 	.short	0x010a
        /*01d6*/ 	.byte	0x04
	.zero		1


	//   ....[19]....
        /*01d8*/ 	.word	0x00002080
        /*01dc*/ 	.word	0x00000005
        /*01e0*/ 	.word	0x00000000
        /*01e4*/ 	.short	0x0101
        /*01e6*/ 	.byte	0x3f
	.zero		1


	//   ....[20]....
        /*01e8*/ 	.word	0x00002180
        /*01ec*/ 	.word	0x00000064
        /*01f0*/ 	.word	0x00000000
        /*01f4*/ 	.short	0x0101
        /*01f6*/ 	.byte	0x31
	.zero		1


	//   ....[21]....
        /*01f8*/ 	.word	0x00002270
        /*01fc*/ 	.word	0x00000003
        /*0200*/ 	.word	0x00000000
        /*0204*/ 	.short	0x0101
        /*0206*/ 	.byte	0x3f
	.zero		1


	//   ....[22]....
        /*0208*/ 	.word	0x000022d0
        /*020c*/ 	.word	0x0000005f
        /*0210*/ 	.word	0x00000008
        /*0214*/ 	.short	0x010a
        /*0216*/ 	.byte	0x3f
	.zero		1


	//   ....[23]....
        /*0218*/ 	.word	0x000056a0
        /*021c*/ 	.word	0x00000060
        /*0220*/ 	.word	0x00000000
        /*0224*/ 	.short	0x0101
        /*0226*/ 	.byte	0x31
	.zero		1


	//   ....[24]....
        /*0228*/ 	.word	0x00006110
        /*022c*/ 	.word	0x0000000c
        /*0230*/ 	.word	0x00000020
        /*0234*/ 	.short	0x010a
        /*0236*/ 	.byte	0x3f
	.zero		1


	//   ....[25]....
        /*0238*/ 	.word	0x000064d0
        /*023c*/ 	.word	0x00000003
        /*0240*/ 	.word	0x00000078
        /*0244*/ 	.short	0x0101
        /*0246*/ 	.byte	0x3f
	.zero		1


	//   ....[26]....
        /*0248*/ 	.word	0x00006c60
        /*024c*/ 	.word	0x00000007
        /*0250*/ 	.word	0x00000000
        /*0254*/ 	.short	0x010a
        /*0256*/ 	.byte	0x3f
	.zero		1


	//   ....[27]....
        /*0258*/ 	.word	0x00006ce0
        /*025c*/ 	.word	0x00000009
        /*0260*/ 	.word	0x00000000
        /*0264*/ 	.short	0x010a
        /*0266*/ 	.byte	0x3f
	.zero		1


	//   ....[28]....
        /*0268*/ 	.word	0x00006d70
        /*026c*/ 	.word	0x00000006
        /*0270*/ 	.word	0x00000000
        /*0274*/ 	.short	0x010a
        /*0276*/ 	.byte	0x3f
	.zero		1


	//   ....[29]....
        /*0278*/ 	.word	0x00006e00
        /*027c*/ 	.word	0x00000003
        /*0280*/ 	.word	0x00000000
        /*0284*/ 	.short	0x010a
        /*0286*/ 	.byte	0x3f
	.zero		1


	//   ....[30]....
        /*0288*/ 	.word	0x00006e60
        /*028c*/ 	.word	0x0000005f
        /*0290*/ 	.word	0xfffffff8
        /*0294*/ 	.short	0x010a
        /*0296*/ 	.byte	0x3f
	.zero		1


	//   ....[31]....
        /*0298*/ 	.word	0x00006eb0
        /*029c*/ 	.word	0x00000003
        /*02a0*/ 	.word	0x00000000
        /*02a4*/ 	.short	0x010a
        /*02a6*/ 	.byte	0x3f
	.zero		1


	//   ....[32]....
        /*02a8*/ 	.word	0x00006f10
        /*02ac*/ 	.word	0x00000005
        /*02b0*/ 	.word	0x00000000
        /*02b4*/ 	.short	0x010a
        /*02b6*/ 	.byte	0x3f
	.zero		1


	//   ....[33]....
        /*02b8*/ 	.word	0x00006f60
        /*02bc*/ 	.word	0x0000005f
        /*02c0*/ 	.word	0x00000008
        /*02c4*/ 	.short	0x010a
        /*02c6*/ 	.byte	0x3f
	.zero		1


	//   ....[34]....
        /*02c8*/ 	.word	0x00007030
        /*02cc*/ 	.word	0x0000000c
        /*02d0*/ 	.word	0x00000020
        /*02d4*/ 	.short	0x010a
        /*02d6*/ 	.byte	0x3f
	.zero		1


	//   ....[35]....
        /*02d8*/ 	.word	0x00007100
        /*02dc*/ 	.word	0x00000007
        /*02e0*/ 	.word	0x00000000
        /*02e4*/ 	.short	0x010a
        /*02e6*/ 	.byte	0x3f
	.zero		1


	//   ....[36]....
        /*02e8*/ 	.word	0x00007150
        /*02ec*/ 	.word	0x00000009
        /*02f0*/ 	.word	0x00000000
        /*02f4*/ 	.short	0x010a
        /*02f6*/ 	.byte	0x3f
	.zero		1


	//   ....[37]....
        /*02f8*/ 	.word	0x000071a0
        /*02fc*/ 	.word	0x00000006
        /*0300*/ 	.word	0x00000000
        /*0304*/ 	.short	0x010a
        /*0306*/ 	.byte	0x3f
	.zero		1


	//----- nvinfo : EIATTR_NUM_MBARRIERS
	.align		4
.L_35:
        /*0308*/ 	.byte	0x03, 0x38
        /*030a*/ 	.short	0x000e


	//----- nvinfo : EIATTR_EXIT_INSTR_OFFSETS
	.align		4
        /*030c*/ 	.byte	0x04, 0x1c
        /*030e*/ 	.short	(.L_37 - .L_36)


	//   ....[0]....
.L_36:
        /*0310*/ 	.word	0x00001490


	//   ....[1]....
        /*0314*/ 	.word	0x000014f0


	//   ....[2]....
        /*0318*/ 	.word	0x00005de0


	//   ....[3]....
        /*031c*/ 	.word	0x00005e10


	//   ....[4]....
        /*0320*/ 	.word	0x00006e50


	//----- nvinfo : EIATTR_MAX_THREADS
	.align		4
.L_37:
        /*0324*/ 	.byte	0x04, 0x05
        /*0326*/ 	.short	(.L_39 - .L_38)
.L_38:
        /*0328*/ 	.word	0x00000180
        /*032c*/ 	.word	0x00000001
        /*0330*/ 	.word	0x00000001


	//----- nvinfo : EIATTR_CRS_STACK_SIZE
	.align		4
.L_39:
        /*0334*/ 	.byte	0x04, 0x1e
        /*0336*/ 	.short	(.L_41 - .L_40)
.L_40:
        /*0338*/ 	.word	0x00000000


	//----- nvinfo : EIATTR_CBANK_PARAM_SIZE
	.align		4
.L_41:
        /*033c*/ 	.byte	0x03, 0x19
        /*033e*/ 	.short	0x0470


	//----- nvinfo : EIATTR_PARAM_CBANK
	.align		4
        /*0340*/ 	.byte	0x04, 0x0a
        /*0342*/ 	.short	(.L_43 - .L_42)
	.align		4
.L_42:
        /*0344*/ 	.word	index@(.nv.constant0._ZN7cutlass13device_kernelINS_4gemm6kernel13GemmUniversalIN4cute5tupleIJiiiiEEENS1_10collective13CollectiveMmaINS1_34MainloopSm90TmaGmmaWarpSpecializedILi4ENS5_IJNS4_1CILi2EEENSA_ILi1EEESC_EEENS1_32KernelTmaWarpSpecializedPingpongEEENS5_IJNSA_ILi64EEENSA_ILi128EEESH_EEEaNS5_IJlSC_lEEEaSJ_NS4_8TiledMMAINS4_8MMA_AtomIJNS4_4SM904GMMA27MMA_64x128x32_S32S8S8_SS_TNEEEENS4_6LayoutINS5_IJSC_SC_SC_EEENS5_IJNSA_ILi0EEESS_SS_EEEEENS5_IJNS4_10UnderscoreESV_SV_EEEEENS4_13SM90_TMA_LOADENS4_14ComposedLayoutINS4_7SwizzleILi3ELi4ELi3EEENS4_18smem_ptr_flag_bitsILi8EEENSQ_INS5_IJNSA_ILi8EEESH_EEENS5_IJSH_SC_EEEEEEEvNS4_8identityENS4_23SM90_TMA_LOAD_MULTICASTES18_vS19_EENS_8epilogue10collective6detail29Sm90TmaWarpSpecializedAdapterINS1D_15DefaultEpilogueIaSJ_SJ_NS1C_6thread17LinearCombinationIaLi1EiiLNS1H_9ScaleType4KindE0ELNS_15FloatRoundStyleE2EaEENS1_15EpilogueDefaultEEEEEvvEEEEvNT_6ParamsE)
        /*0348*/ 	.short	0x0210
        /*034a*/ 	.short	0x0470


	//----- nvinfo : EIATTR_SW_WAR
	.align		4
.L_43:
        /*034c*/ 	.byte	0x04, 0x36
        /*034e*/ 	.short	(.L_45 - .L_44)
.L_44:
        /*0350*/ 	.word	0x00000008
.L_45:


//--------------------- .nv.callgraph             --------------------------
	.section	.nv.callgraph,"",@"SHT_CUDA_CALLGRAPH"
	.align	4
	.sectionentsize	8
	.align		4
        /*0000*/ 	.word	0x00000000
	.align		4
        /*0004*/ 	.word	0xffffffff
	.align		4
        /*0008*/ 	.word	index@(_ZN7cutlass13device_kernelINS_4gemm6kernel13GemmUniversalIN4cute5tupleIJiiiiEEENS1_10collective13CollectiveMmaINS1_34MainloopSm90TmaGmmaWarpSpecializedILi4ENS5_IJNS4_1CILi2EEENSA_ILi1EEESC_EEENS1_32KernelTmaWarpSpecializedPingpongEEENS5_IJNSA_ILi64EEENSA_ILi128EEESH_EEEaNS5_IJlSC_lEEEaSJ_NS4_8TiledMMAINS4_8MMA_AtomIJNS4_4SM904GMMA27MMA_64x128x32_S32S8S8_SS_TNEEEENS4_6LayoutINS5_IJSC_SC_SC_EEENS5_IJNSA_ILi0EEESS_SS_EEEEENS5_IJNS4_10UnderscoreESV_SV_EEEEENS4_13SM90_TMA_LOADENS4_14ComposedLayoutINS4_7SwizzleILi3ELi4ELi3EEENS4_18smem_ptr_flag_bitsILi8EEENSQ_INS5_IJNSA_ILi8EEESH_EEENS5_IJSH_SC_EEEEEEEvNS4_8identityENS4_23SM90_TMA_LOAD_MULTICASTES18_vS19_EENS_8epilogue10collective6detail29Sm90TmaWarpSpecializedAdapterINS1D_15DefaultEpilogueIaSJ_SJ_NS1C_6thread17LinearCombinationIaLi1EiiLNS1H_9ScaleType4KindE0ELNS_15FloatRoundStyleE2EaEENS1_15EpilogueDefaultEEEEEvvEEEEvNT_6ParamsE)
	.align		4
        /*000c*/ 	.word	index@(__assertfail)
	.align		4
        /*0010*/ 	.word	0x00000000
	.align		4
        /*0014*/ 	.word	0xfffffffe
	.align		4
        /*0018*/ 	.word	0x00000000
	.align		4
        /*001c*/ 	.word	0xfffffffd
	.align		4
        /*0020*/ 	.word	0x00000000
	.align		4
        /*0024*/ 	.word	0xfffffffc


//--------------------- .nv.constant4             --------------------------
	.section	.nv.constant4,"a",@progbits
	.align	8
	.align		8
.nv.constant4:
        /*0000*/ 	.dword	__assertfail
	.align		8
        /*0008*/ 	.dword	__unnamed_1
	.align		8
        /*0010*/ 	.dword	_ZN39_INTERNAL_0be41a5b_4_k_cu_fcef9700_55004cuda3std3__45__cpo5beginE
	.align		8
        /*0018*/ 	.dword	_ZN39_INTERNAL_0be41a5b_4_k_cu_fcef9700_55004cuda3std3__45__cpo3endE
	.align		8
        /*0020*/ 	.dword	_ZN39_INTERNAL_0be41a5b_4_k_cu_fcef9700_55004cuda3std3__45__cpo6cbeginE
	.align		8
        /*0028*/ 	.dword	_ZN39_INTERNAL_0be41a5b_4_k_cu_fcef9700_55004cuda3std3__45__cpo4cendE
	.align		8
        /*0030*/ 	.dword	_ZN39_INTERNAL_0be41a5b_4_k_cu_fcef9700_55004cuda3std3__441_GLOBAL__N__0be41a5b_4_k_cu_fcef9700_55006ignoreE
	.align		8
        /*0038*/ 	.dword	_ZN39_INTERNAL_0be41a5b_4_k_cu_fcef9700_55004cuda3std3__419piecewise_constructE
	.align		8
        /*0040*/ 	.dword	_ZN39_INTERNAL_0be41a5b_4_k_cu_fcef9700_55004cuda3std3__48in_placeE
	.align		8
        /*0048*/ 	.dword	_ZN39_INTERNAL_0be41a5b_4_k_cu_fcef9700_55004cuda3std6ranges3__45__cpo4swapE
	.align		8
        /*0050*/ 	.dword	_ZN39_INTERNAL_0be41a5b_4_k_cu_fcef9700_55004cuda3std6ranges3__45__cpo9iter_moveE
	.align		8
        /*0058*/ 	.dword	_ZN39_INTERNAL_0be41a5b_4_k_cu_fcef9700_55004cute7productE
	.align		8
        /*0060*/ 	.dword	_ZN39_INTERNAL_0be41a5b_4_k_cu_fcef9700_55004cute1_E
	.align		8
        /*0068*/ 	.dword	$str$22
	.align		8
        /*0070*/ 	.dword	$str$23


//--------------------- .text._ZN7cutlass13device_kernelINS_4gemm6kernel13GemmUniversalIN4cute5tupleIJiiiiEEENS1_10collective13CollectiveMmaINS1_34MainloopSm90TmaGmmaWarpSpecializedILi4ENS5_IJNS4_1CILi2EEENSA_ILi1EEESC_EEENS1_32KernelTmaWarpSpecializedPingpongEEENS5_IJNSA_ILi64EEENSA_ILi128EEESH_EEEaNS5_IJlSC_lEEEaSJ_NS4_8TiledMMAINS4_8MMA_AtomIJNS4_4SM904GMMA27MMA_64x128x32_S32S8S8_SS_TNEEEENS4_6LayoutINS5_IJSC_SC_SC_EEENS5_IJNSA_ILi0EEESS_SS_EEEEENS5_IJNS4_10UnderscoreESV_SV_EEEEENS4_13SM90_TMA_LOADENS4_14ComposedLayoutINS4_7SwizzleILi3ELi4ELi3EEENS4_18smem_ptr_flag_bitsILi8EEENSQ_INS5_IJNSA_ILi8EEESH_EEENS5_IJSH_SC_EEEEEEEvNS4_8identityENS4_23SM90_TMA_LOAD_MULTICASTES18_vS19_EENS_8epilogue10collective6detail29Sm90TmaWarpSpecializedAdapterINS1D_15DefaultEpilogueIaSJ_SJ_NS1C_6thread17LinearCombinationIaLi1EiiLNS1H_9ScaleType4KindE0ELNS_15FloatRoundStyleE2EaEENS1_15EpilogueDefaultEEEEEvvEEEEvNT_6ParamsE --------------------------
	.section	.text._ZN7cutlass13device_kernelINS_4gemm6kernel13GemmUniversalIN4cute5tupleIJiiiiEEENS1_10collective13CollectiveMmaINS1_34MainloopSm90TmaGmmaWarpSpecializedILi4ENS5_IJNS4_1CILi2EEENSA_ILi1EEESC_EEENS1_32KernelTmaWarpSpecializedPingpongEEENS5_IJNSA_ILi64EEENSA_ILi128EEESH_EEEaNS5_IJlSC_lEEEaSJ_NS4_8TiledMMAINS4_8MMA_AtomIJNS4_4SM904GMMA27MMA_64x128x32_S32S8S8_SS_TNEEEENS4_6LayoutINS5_IJSC_SC_SC_EEENS5_IJNSA_ILi0EEESS_SS_EEEEENS5_IJNS4_10UnderscoreESV_SV_EEEEENS4_13SM90_TMA_LOADENS4_14ComposedLayoutINS4_7SwizzleILi3ELi4ELi3EEENS4_18smem_ptr_flag_bitsILi8EEENSQ_INS5_IJNSA_ILi8EEESH_EEENS5_IJSH_SC_EEEEEEEvNS4_8identityENS4_23SM90_TMA_LOAD_MULTICASTES18_vS19_EENS_8epilogue10collective6detail29Sm90TmaWarpSpecializedAdapterINS1D_15DefaultEpilogueIaSJ_SJ_NS1C_6thread17LinearCombinationIaLi1EiiLNS1H_9ScaleType4KindE0ELNS_15FloatRoundStyleE2EaEENS1_15EpilogueDefaultEEEEEvvEEEEvNT_6ParamsE,"ax",@progbits
	.align	128
.text._ZN7cutlass13device_kernelINS_4gemm6kernel13GemmUniversalIN4cute5tupleIJiiiiEEENS1_10collective13CollectiveMmaINS1_34MainloopSm90TmaGmmaWarpSpecializedILi4ENS5_IJNS4_1CILi2EEENSA_ILi1EEESC_EEENS1_32KernelTmaWarpSpecializedPingpongEEENS5_IJNSA_ILi64EEENSA_ILi128EEESH_EEEaNS5_IJlSC_lEEEaSJ_NS4_8TiledMMAINS4_8MMA_AtomIJNS4_4SM904GMMA27MMA_64x128x32_S32S8S8_SS_TNEEEENS4_6LayoutINS5_IJSC_SC_SC_EEENS5_IJNSA_ILi0EEESS_SS_EEEEENS5_IJNS4_10UnderscoreESV_SV_EEEEENS4_13SM90_TMA_LOADENS4_14ComposedLayoutINS4_7SwizzleILi3ELi4ELi3EEENS4_18smem_ptr_flag_bitsILi8EEENSQ_INS5_IJNSA_ILi8EEESH_EEENS5_IJSH_SC_EEEEEEEvNS4_8identityENS4_23SM90_TMA_LOAD_MULTICASTES18_vS19_EENS_8epilogue10collective6detail29Sm90TmaWarpSpecializedAdapterINS1D_15DefaultEpilogueIaSJ_SJ_NS1C_6thread17LinearCombinationIaLi1EiiLNS1H_9ScaleType4KindE0ELNS_15FloatRoundStyleE2EaEENS1_15EpilogueDefaultEEEEEvvEEEEvNT_6ParamsE:
        .type           _ZN7cutlass13device_kernelINS_4gemm6kernel13GemmUniversalIN4cute5tupleIJiiiiEEENS1_10collective13CollectiveMmaINS1_34MainloopSm90TmaGmmaWarpSpecializedILi4ENS5_IJNS4_1CILi2EEENSA_ILi1EEESC_EEENS1_32KernelTmaWarpSpecializedPingpongEEENS5_IJNSA_ILi64EEENSA_ILi128EEESH_EEEaNS5_IJlSC_lEEEaSJ_NS4_8TiledMMAINS4_8MMA_AtomIJNS4_4SM904GMMA27MMA_64x128x32_S32S8S8_SS_TNEEEENS4_6LayoutINS5_IJSC_SC_SC_EEENS5_IJNSA_ILi0EEESS_SS_EEEEENS5_IJNS4_10UnderscoreESV_SV_EEEEENS4_13SM90_TMA_LOADENS4_14ComposedLayoutINS4_7SwizzleILi3ELi4ELi3EEENS4_18smem_ptr_flag_bitsILi8EEENSQ_INS5_IJNSA_ILi8EEESH_EEENS5_IJSH_SC_EEEEEEEvNS4_8identityENS4_23SM90_TMA_LOAD_MULTICASTES18_vS19_EENS_8epilogue10collective6detail29Sm90TmaWarpSpecializedAdapterINS1D_15DefaultEpilogueIaSJ_SJ_NS1C_6thread17LinearCombinationIaLi1EiiLNS1H_9ScaleType4KindE0ELNS_15FloatRoundStyleE2EaEENS1_15EpilogueDefaultEEEEEvvEEEEvNT_6ParamsE,@function
        .size           _ZN7cutlass13device_kernelINS_4gemm6kernel13GemmUniversalIN4cute5tupleIJiiiiEEENS1_10collective13CollectiveMmaINS1_34MainloopSm90TmaGmmaWarpSpecializedILi4ENS5_IJNS4_1CILi2EEENSA_ILi1EEESC_EEENS1_32KernelTmaWarpSpecializedPingpongEEENS5_IJNSA_ILi64EEENSA_ILi128EEESH_EEEaNS5_IJlSC_lEEEaSJ_NS4_8TiledMMAINS4_8MMA_AtomIJNS4_4SM904GMMA27MMA_64x128x32_S32S8S8_SS_TNEEEENS4_6LayoutINS5_IJSC_SC_SC_EEENS5_IJNSA_ILi0EEESS_SS_EEEEENS5_IJNS4_10UnderscoreESV_SV_EEEEENS4_13SM90_TMA_LOADENS4_14ComposedLayoutINS4_7SwizzleILi3ELi4ELi3EEENS4_18smem_ptr_flag_bitsILi8EEENSQ_INS5_IJNSA_ILi8EEESH_EEENS5_IJSH_SC_EEEEEEEvNS4_8identityENS4_23SM90_TMA_LOAD_MULTICASTES18_vS19_EENS_8epilogue10collective6detail29Sm90TmaWarpSpecializedAdapterINS1D_15DefaultEpilogueIaSJ_SJ_NS1C_6thread17LinearCombinationIaLi1EiiLNS1H_9ScaleType4KindE0ELNS_15FloatRoundStyleE2EaEENS1_15EpilogueDefaultEEEEEvvEEEEvNT_6ParamsE,(.L_x_204 - _ZN7cutlass13device_kernelINS_4gemm6kernel13GemmUniversalIN4cute5tupleIJiiiiEEENS1_10collective13CollectiveMmaINS1_34MainloopSm90TmaGmmaWarpSpecializedILi4ENS5_IJNS4_1CILi2EEENSA_ILi1EEESC_EEENS1_32KernelTmaWarpSpecializedPingpongEEENS5_IJNSA_ILi64EEENSA_ILi128EEESH_EEEaNS5_IJlSC_lEEEaSJ_NS4_8TiledMMAINS4_8MMA_AtomIJNS4_4SM904GMMA27MMA_64x128x32_S32S8S8_SS_TNEEEENS4_6LayoutINS5_IJSC_SC_SC_EEENS5_IJNSA_ILi0EEESS_SS_EEEEENS5_IJNS4_10UnderscoreESV_SV_EEEEENS4_13SM90_TMA_LOADENS4_14ComposedLayoutINS4_7SwizzleILi3ELi4ELi3EEENS4_18smem_ptr_flag_bitsILi8EEENSQ_INS5_IJNSA_ILi8EEESH_EEENS5_IJSH_SC_EEEEEEEvNS4_8identityENS4_23SM90_TMA_LOAD_MULTICASTES18_vS19_EENS_8epilogue10collective6detail29Sm90TmaWarpSpecializedAdapterINS1D_15DefaultEpilogueIaSJ_SJ_NS1C_6thread17LinearCombinationIaLi1EiiLNS1H_9ScaleType4KindE0ELNS_15FloatRoundStyleE2EaEENS1_15EpilogueDefaultEEEEEvvEEEEvNT_6ParamsE)
        .other          _ZN7cutlass13device_kernelINS_4gemm6kernel13GemmUniversalIN4cute5tupleIJiiiiEEENS1_10collective13CollectiveMmaINS1_34MainloopSm90TmaGmmaWarpSpecializedILi4ENS5_IJNS4_1CILi2EEENSA_ILi1EEESC_EEENS1_32KernelTmaWarpSpecializedPingpongEEENS5_IJNSA_ILi64EEENSA_ILi128EEESH_EEEaNS5_IJlSC_lEEEaSJ_NS4_8TiledMMAINS4_8MMA_AtomIJNS4_4SM904GMMA27MMA_64x128x32_S32S8S8_SS_TNEEEENS4_6LayoutINS5_IJSC_SC_SC_EEENS5_IJNSA_ILi0EEESS_SS_EEEEENS5_IJNS4_10UnderscoreESV_SV_EEEEENS4_13SM90_TMA_LOADENS4_14ComposedLayoutINS4_7SwizzleILi3ELi4ELi3EEENS4_18smem_ptr_flag_bitsILi8EEENSQ_INS5_IJNSA_ILi8EEESH_EEENS5_IJSH_SC_EEEEEEEvNS4_8identityENS4_23SM90_TMA_LOAD_MULTICASTES18_vS19_EENS_8epilogue10collective6detail29Sm90TmaWarpSpecializedAdapterINS1D_15DefaultEpilogueIaSJ_SJ_NS1C_6thread17LinearCombinationIaLi1EiiLNS1H_9ScaleType4KindE0ELNS_15FloatRoundStyleE2EaEENS1_15EpilogueDefaultEEEEEvvEEEEvNT_6ParamsE,@"STO_CUDA_ENTRY STV_DEFAULT"
_ZN7cutlass13device_kernelINS_4gemm6kernel13GemmUniversalIN4cute5tupleIJiiiiEEENS1_10collective13CollectiveMmaINS1_34MainloopSm90TmaGmmaWarpSpecializedILi4ENS5_IJNS4_1CILi2EEENSA_ILi1EEESC_EEENS1_32KernelTmaWarpSpecializedPingpongEEENS5_IJNSA_ILi64EEENSA_ILi128EEESH_EEEaNS5_IJlSC_lEEEaSJ_NS4_8TiledMMAINS4_8MMA_AtomIJNS4_4SM904GMMA27MMA_64x128x32_S32S8S8_SS_TNEEEENS4_6LayoutINS5_IJSC_SC_SC_EEENS5_IJNSA_ILi0EEESS_SS_EEEEENS5_IJNS4_10UnderscoreESV_SV_EEEEENS4_13SM90_TMA_LOADENS4_14ComposedLayoutINS4_7SwizzleILi3ELi4ELi3EEENS4_18smem_ptr_flag_bitsILi8EEENSQ_INS5_IJNSA_ILi8EEESH_EEENS5_IJSH_SC_EEEEEEEvNS4_8identityENS4_23SM90_TMA_LOAD_MULTICASTES18_vS19_EENS_8epilogue10collective6detail29Sm90TmaWarpSpecializedAdapterINS1D_15DefaultEpilogueIaSJ_SJ_NS1C_6thread17LinearCombinationIaLi1EiiLNS1H_9ScaleType4KindE0ELNS_15FloatRoundStyleE2EaEENS1_15EpilogueDefaultEEEEEvvEEEEvNT_6ParamsE:
[----:B------:R-:W0:Y:S01]  /*0000*/  LDC R1, c[0x0][0x28] ;  /* 0x00000a00ff017b82 */ /* 0x000e220000000800 */
[----:B------:R-:W1:Y:S01]  /*0010*/  S2R R3, SR_TID.X ;  /* 0x0000000000037919 */ /* 0x000e620000002100 */
[----:B------:R-:W-:Y:S01]  /*0020*/  ELECT P0, URZ, PT ;  /* 0x00000000003f782f */ /* 0x000fe20003800000 */
[----:B------:R-:W-:Y:S01]  /*0030*/  BSSY B0, `(.L_x_0) ;  /* 0x0000014000007945 */ /* 0x000fe20003800000 */
[--C-:B-1----:R-:W-:Y:S02]  /*0040*/  SHF.R.U32.HI R0, RZ, 0x5, R3.reuse ;  /* 0x00000005ff007819 */ /* 0x102fe40000011603 */
[----:B------:R-:W-:-:S03]  /*0050*/  SHF.R.U32.HI R5, RZ, 0x7, R3 ;  /* 0x00000007ff057819 */ /* 0x000fc60000011603 */
[----:B------:R-:W1:Y:S02]  /*0060*/  SHFL.IDX PT, R2, R0, RZ, 0x1f ;  /* 0x00001fff00027589 */ /* 0x000e6400000e0000 */
[----:B-1----:R-:W-:Y:S02]  /*0070*/  R2UR UR6, R2 ;  /* 0x00000000020672ca */ /* 0x002fe400000e0000 */
[----:B------:R1:W2:Y:S11]  /*0080*/  SHFL.IDX PT, R2, R5, RZ, 0x1f ;  /* 0x00001fff05027589 */ /* 0x0002b600000e0000 */
[----:B------:R-:W-:-:S02]  /*0090*/  USHF.R.S32.HI UR4, URZ, 0x1f, UR6 ;  /* 0x0000001f3f047899 */ /* 0x000fc40008011406 */
[----:B------:R-:W-:Y:S02]  /*00a0*/  ISETP.NE.OR P0, PT, RZ, UR6, !P0 ;  /* 0x00000006ff007c0c */ /* 0x000fe4000c705670 */
[----:B------:R-:W-:-:S04]  /*00b0*/  ULEA.HI UR4, UR4, UR6, URZ, 0x2 ;  /* 0x0000000604047291 */ /* 0x000fc8000f8f103f */
[----:B------:R-:W-:-:S04]  /*00c0*/  ULOP3.LUT UR4, UR4, 0xfffffffc, URZ, 0xc0, !UPT ;  /* 0xfffffffc04047892 */ /* 0x000fc8000f8ec03f */
[----:B------:R-:W-:-:S03]  /*00d0*/  UIADD3 UR6, UR6, -UR4, URZ ;  /* 0x8000000406067290 */ /* 0x000fc6000fffe03f */
[----:B012---:R-:W-:Y:S09]  /*00e0*/  @P0 BRA `(.L_x_1) ;  /* 0x0000000000200947 */ /* 0x007ff20003800000 */
[----:B------:R-:W-:Y:S02]  /*00f0*/  ULDC.64 UR4, c[0x0][0x198] ;  /* 0x0000660000047ab9 */ /* 0x000fe40000000a00 */
[----:B------:R-:W-:Y:S02]  /*0100*/  UIADD3 UR8, UP0, UR4, 0xf0, URZ ;  /* 0x000000f004087890 */ /* 0x000fe4000ff1e03f */
[----:B------:R-:W-:Y:S02]  /*0110*/  UIADD3 UR4, UP1, UR4, 0x1f0, URZ ;  /* 0x000001f004047890 */ /* 0x000fe4000ff3e03f */
[----:B------:R-:W-:Y:S02]  /*0120*/  UIADD3.X UR9, URZ, UR5, URZ, UP0, !UPT ;  /* 0x000000053f097290 */ /* 0x000fe400087fe43f */
[----:B------:R-:W-:-:S07]  /*0130*/  UIADD3.X UR5, URZ, UR5, URZ, UP1, !UPT ;  /* 0x000000053f057290 */ /* 0x000fce0008ffe43f */
[----:B------:R0:W-:Y:S02]  /*0140*/  UTMACCTL.PF [UR8] ;  /* 0x00000000080079b9 */ /* 0x0001e40008040000 */
[----:B------:R0:W-:Y:S02]  /*0150*/  UTMACCTL.PF [UR4] ;  /* 0x00000000040079b9 */ /* 0x0001e40008040000 */
[----:B0-----:R-:W-:Y:S01]  /*0160*/  NOP ;  /* 0x0000000000007918 */ /* 0x001fe20000000000 */
.L_x_1:
[----:B------:R-:W-:Y:S05]  /*0170*/  BSYNC B0 ;  /* 0x0000000000007941 */ /* 0x000fea0003800000 */
.L_x_0:
[----:B------:R-:W0:Y:S01]  /*0180*/  SHFL.IDX PT, R6, R0, RZ, 0x1f ;  /* 0x00001fff00067589 */ /* 0x000e2200000e0000 */
[----:B------:R-:W-:Y:S01]  /*0190*/  R2UR UR19, R2 ;  /* 0x00000000021372ca */ /* 0x000fe200000e0000 */
[----:B------:R-:W-:-:S04]  /*01a0*/  UISETP.NE.AND UP0, UPT, UR6, 0x3, UPT ;  /* 0x000000030600788c */ /* 0x000fc8000bf05270 */
[----:B------:R-:W-:-:S08]  /*01b0*/  UISETP.EQ.OR UP0, UPT, UR6, URZ, !UP0 ;  /* 0x0000003f0600728c */ /* 0x000fd0000c702670 */
[----:B------:R-:W-:Y:S02]  /*01c0*/  UIADD3 UR14, UR19, -0x1, URZ ;  /* 0xffffffff130e7890 */ /* 0x000fe4000fffe03f */
[----:B------:R-:W-:Y:S02]  /*01d0*/  UISETP.EQ.AND UP0, UPT, UR19, URZ, UP0 ;  /* 0x0000003f1300728c */ /* 0x000fe40008702270 */
[----:B------:R-:W-:Y:S02]  /*01e0*/  UISETP.GE.U32.AND UP1, UPT, UR14, 0x2, UPT ;  /* 0x000000020e00788c */ /* 0x000fe4000bf26070 */
[----:B------:R-:W-:Y:S01]  /*01f0*/  USEL UR36, URZ, 0x1, !UP0 ;  /* 0x000000013f247887 */ /* 0x000fe2000c000000 */
[----:B0-----:R-:W-:-:S03]  /*0200*/  ISETP.NE.AND P0, PT, R6, RZ, PT ;  /* 0x000000ff0600720c */ /* 0x001fc60003f05270 */
[----:B------:R-:W-:-:S10]  /*0210*/  USEL UR36, UR36, 0x2, UP1 ;  /* 0x0000000224247887 */ /* 0x000fd40008800000 */
[----:B------:R-:W-:Y:S05]  /*0220*/  @P0 BRA `(.L_x_2) ;  /* 0x0000000000580947 */ /* 0x000fea0003800000 */
[----:B------:R-:W0:Y:S01]  /*0230*/  S2UR UR7, SR_CgaCtaId ;  /* 0x00000000000779c3 */ /* 0x000e220000008800 */
[----:B------:R-:W-:Y:S01]  /*0240*/  UMOV UR4, 0x400 ;  /* 0x0000040000047882 */ /* 0x000fe20000000000 */
[----:B------:R-:W-:Y:S01]  /*0250*/  UMOV UR5, 0x1 ;  /* 0x0000000100057882 */ /* 0x000fe20000000000 */
[----:B------:R-:W-:Y:S01]  /*0260*/  UMOV UR8, 0x2 ;  /* 0x0000000200087882 */ /* 0x000fe20000000000 */
[----:B------:R-:W-:Y:S01]  /*0270*/  ELECT P0, URZ, PT ;  /* 0x00000000003f782f */ /* 0x000fe20003800000 */
[----:B------:R-:W-:-:S04]  /*0280*/  UIADD3 UR8, -UR8, 0x100000, URZ ;  /* 0x0010000008087890 */ /* 0x000fc8000fffe13f */
[----:B------:R-:W-:Y:S02]  /*0290*/  USHF.L.U32 UR9, UR8, 0xb, URZ ;  /* 0x0000000b08097899 */ /* 0x000fe4000800063f */
[----:B------:R-:W-:Y:S02]  /*02a0*/  USHF.L.U32 UR8, UR8, 0x1, URZ ;  /* 0x0000000108087899 */ /* 0x000fe4000800063f */
[----:B0-----:R-:W-:Y:S02]  /*02b0*/  ULEA UR7, UR7, UR4, 0x18 ;  /* 0x0000000407077291 */ /* 0x001fe4000f8ec03f */
[----:B------:R-:W-:-:S04]  /*02c0*/  UIADD3 UR4, -UR5, 0x100000, URZ ;  /* 0x0010000005047890 */ /* 0x000fc8000fffe13f */
[----:B------:R-:W-:Y:S02]  /*02d0*/  USHF.L.U32 UR5, UR4, 0xb, URZ ;  /* 0x0000000b04057899 */ /* 0x000fe4000800063f */
[----:B------:R-:W-:Y:S01]  /*02e0*/  USHF.L.U32 UR4, UR4, 0x1, URZ ;  /* 0x0000000104047899 */ /* 0x000fe2000800063f */
[----:B------:R-:W0:Y:S11]  /*02f0*/  FENCE.VIEW.ASYNC.S ;  /* 0x00000000000073c6 */ /* 0x000e360000000000 */
[----:B0-----:R0:W1:Y:S01]  /*0300*/  SYNCS.EXCH.64 URZ, [UR7], UR4 ;  /* 0x00000004073f75b2 */ /* 0x0010620008000100 */
[----:B------:R0:W2:Y:S01]  /*0310*/  SYNCS.EXCH.64 URZ, [UR7+0x20], UR8 ;  /* 0x00002008073f75b2 */ /* 0x0000a20008000100 */
[----:B------:R0:W3:Y:S01]  /*0320*/  SYNCS.EXCH.64 URZ, [UR7+0x8], UR4 ;  /* 0x00000804073f75b2 */ /* 0x0000e20008000100 */
[----:B------:R0:W4:Y:S01]  /*0330*/  SYNCS.EXCH.64 URZ, [UR7+0x28], UR8 ;  /* 0x00002808073f75b2 */ /* 0x0001220008000100 */
[----:B------:R0:W0:Y:S01]  /*0340*/  SYNCS.EXCH.64 URZ, [UR7+0x10], UR4 ;  /* 0x00001004073f75b2 */ /* 0x0000220008000100 */
[----:B------:R0:W0:Y:S01]  /*0350*/  SYNCS.EXCH.64 URZ, [UR7+0x30], UR8 ;  /* 0x00003008073f75b2 */ /* 0x0000220008000100 */
[----:B------:R0:W0:Y:S01]  /*0360*/  SYNCS.EXCH.64 URZ, [UR7+0x18], UR4 ;  /* 0x00001804073f75b2 */ /* 0x0000220008000100 */
[----:B------:R0:W0:Y:S01]  /*0370*/  SYNCS.EXCH.64 URZ, [UR7+0x38], UR8 ;  /* 0x00003808073f75b2 */ /* 0x0000220008000100 */
[----:B------:R-:W-:Y:S01]  /*0380*/  NOP ;  /* 0x0000000000007918 */ /* 0x000fe20000000000 */
.L_x_2:
[----:B------:R-:W5:Y:S01]  /*0390*/  S2UR UR15, SR_CTAID.X ;  /* 0x00000000000f79c3 */ /* 0x000f620000002500 */
[----:B------:R-:W-:Y:S01]  /*03a0*/  SHF.R.S32.HI R2, RZ, 0x1f, R3 ;  /* 0x0000001fff027819 */ /* 0x000fe20000011403 */
[----:B------:R-:W1:Y:S01]  /*03b0*/  SHFL.IDX PT, R7, R0, RZ, 0x1f ;  /* 0x00001fff00077589 */ /* 0x000e6200000e0000 */
[----:B------:R-:W-:Y:S02]  /*03c0*/  ELECT P0, URZ, PT ;  /* 0x00000000003f782f */ /* 0x000fe40003800000 */
[----:B------:R-:W-:Y:S01]  /*03d0*/  SHF.R.S32.HI R11, RZ, 0x1f, R6 ;  /* 0x0000001fff0b7819 */ /* 0x000fe20000011406 */
[----:B0-----:R-:W-:Y:S01]  /*03e0*/  ULDC UR4, c[0x0][0x150] ;  /* 0x0000540000047ab9 */ /* 0x001fe20000000800 */
[----:B------:R-:W-:Y:S01]  /*03f0*/  LEA.HI R2, R2, R3, RZ, 0x7 ;  /* 0x0000000302027211 */ /* 0x000fe200078f38ff */
[----:B------:R-:W0:Y:S01]  /*0400*/  SHFL.IDX PT, R8, R0, RZ, 0x1f ;  /* 0x00001fff00087589 */ /* 0x000e2200000e0000 */
[----:B------:R-:W2:Y:S01]  /*0410*/  S2UR UR8, SR_CTAID.Y ;  /* 0x00000000000879c3 */ /* 0x000ea20000002600 */
[----:B------:R-:W-:-:S02]  /*0420*/  ELECT P1, URZ, PT ;  /* 0x00000000003f782f */ /* 0x000fc40003820000 */
[----:B------:R-:W-:Y:S01]  /*0430*/  LOP3.LUT R2, R2, 0xffffff80, RZ, 0xc0, !PT ;  /* 0xffffff8002027812 */ /* 0x000fe200078ec0ff */
[----:B------:R-:W-:Y:S01]  /*0440*/  ULDC UR7, c[0x0][0x144] ;  /* 0x0000510000077ab9 */ /* 0x000fe20000000800 */
[----:B------:R-:W-:Y:S01]  /*0450*/  LEA.HI R11, R11, R6, RZ, 0x2 ;  /* 0x000000060b0b7211 */ /* 0x000fe200078f10ff */
[----:B------:R-:W-:Y:S01]  /*0460*/  UMOV UR18, 0x80 ;  /* 0x0000008000127882 */ /* 0x000fe20000000000 */
[----:B------:R-:W-:Y:S01]  /*0470*/  NOP ;  /* 0x0000000000007918 */ /* 0x000fe20000000000 */
[----:B------:R-:W-:Y:S01]  /*0480*/  IMAD.IADD R4, R3, 0x1, -R2 ;  /* 0x0000000103047824 */ /* 0x000fe200078e0a02 */
[----:B------:R-:W-:Y:S01]  /*0490*/  LOP3.LUT R11, R11, 0x3ffffffc, RZ, 0xc0, !PT ;  /* 0x3ffffffc0b0b7812 */ /* 0x000fe200078ec0ff */
[----:B------:R-:W-:Y:S01]  /*04a0*/  NOP ;  /* 0x0000000000007918 */ /* 0x000fe20000000000 */
[----:B------:R-:W-:Y:S01]  /*04b0*/  ULDC UR17, c[0x0][0x148] ;  /* 0x0000520000117ab9 */ /* 0x000fe20000000800 */
[----:B------:R-:W-:Y:S01]  /*04c0*/  IMAD.MOV.U32 R23, RZ, RZ, 0x1 ;  /* 0x00000001ff177424 */ /* 0x000fe200078e00ff */
[----:B------:R-:W-:Y:S01]  /*04d0*/  SHF.R.S32.HI R9, RZ, 0x1f, R4 ;  /* 0x0000001fff097819 */ /* 0x000fe20000011404 */
[----:B------:R-:W-:Y:S01]  /*04e0*/  IMAD.IADD R11, R6, 0x1, -R11 ;  /* 0x00000001060b7824 */ /* 0x000fe200078e0a0b */
[----:B------:R-:W3:Y:S01]  /*04f0*/  SHFL.IDX PT, R5, R5, RZ, 0x1f ;  /* 0x00001fff05057589 */ /* 0x000ee200000e0000 */
[----:B------:R-:W-:-:S02]  /*0500*/  ISETP.NE.AND P2, PT, RZ, UR19, PT ;  /* 0x00000013ff007c0c */ /* 0x000fc4000bf45270 */
[----:B-----5:R-:W-:Y:S02]  /*0510*/  I2FP.F32.U32 R10, UR15 ;  /* 0x0000000f000a7c45 */ /* 0x020fe40008201000 */
[----:B------:R-:W-:Y:S02]  /*0520*/  LEA.HI R2, R9, R4, RZ, 0x3 ;  /* 0x0000000409027211 */ /* 0x000fe400078f18ff */
[----:B-1----:R-:W-:Y:S01]  /*0530*/  ISETP.NE.OR P0, PT, R7, RZ, !P0 ;  /* 0x000000ff0700720c */ /* 0x002fe20004705670 */
[----:B------:R-:W-:Y:S01]  /*0540*/  FMUL R10, R10, UR4 ;  /* 0x000000040a0a7c20 */ /* 0x000fe20008400000 */
[--C-:B------:R-:W-:Y:S01]  /*0550*/  SHF.R.S32.HI R7, RZ, 0x3, R2.reuse ;  /* 0x00000003ff077819 */ /* 0x100fe20000011402 */
[----:B------:R-:W-:Y:S01]  /*0560*/  ULDC UR4, c[0x0][0x154] ;  /* 0x0000550000047ab9 */ /* 0x000fe20000000800 */
[----:B------:R-:W-:Y:S02]  /*0570*/  SHF.R.S32.HI R2, RZ, 0x1f, R2 ;  /* 0x0000001fff027819 */ /* 0x000fe40000011402 */
[----:B0-----:R-:W-:Y:S01]  /*0580*/  ISETP.NE.OR P1, PT, R8, RZ, !P1 ;  /* 0x000000ff0800720c */ /* 0x001fe20004f25670 */
[----:B------:R-:W0:Y:S01]  /*0590*/  F2I.U32.TRUNC.NTZ R10, R10 ;  /* 0x0000000a000a7305 */ /* 0x000e22000020f000 */
[----:B------:R-:W-:-:S02]  /*05a0*/  LEA.HI R2, R2, R7, RZ, 0x2 ;  /* 0x0000000702027211 */ /* 0x000fc400078f10ff */
[----:B--2---:R-:W-:Y:S02]  /*05b0*/  I2FP.F32.U32 R0, UR8 ;  /* 0x0000000800007c45 */ /* 0x004fe40008201000 */
[----:B------:R-:W-:Y:S01]  /*05c0*/  LOP3.LUT R2, R2, 0xfffffffc, RZ, 0xc0, !PT ;  /* 0xfffffffc02027812 */ /* 0x000fe200078ec0ff */
[----:B------:R-:W-:Y:S02]  /*05d0*/  VOTEU.ALL UP0, P0 ;  /* 0x00000000003f7886 */ /* 0x000fe40000000000 */
[----:B------:R-:W-:Y:S02]  /*05e0*/  FMUL R6, R0, UR4 ;  /* 0x0000000400067c20 */ /* 0x000fe40008400000 */
[----:B------:R-:W-:Y:S01]  /*05f0*/  IMAD.IADD R2, R7, 0x1, -R2 ;  /* 0x0000000107027824 */ /* 0x000fe200078e0a02 */
[----:B------:R-:W1:Y:S01]  /*0600*/  @!UP0 S2UR UR11, SR_CgaCtaId ;  /* 0x00000000000b89c3 */ /* 0x000e620000008800 */
[----:B------:R-:W-:Y:S01]  /*0610*/  VOTEU.ALL UP1, P1 ;  /* 0x00000000003f7886 */ /* 0x000fe20000820000 */
[----:B------:R-:W-:Y:S01]  /*0620*/  @!UP0 UMOV UR10, 0x400 ;  /* 0x00000400000a8882 */ /* 0x000fe20000000000 */
[----:B------:R-:W-:Y:S01]  /*0630*/  IMAD R2, R11, 0x4, R2 ;  /* 0x000000040b027824 */ /* 0x000fe200078e0202 */
[----:B0-----:R-:W-:Y:S01]  /*0640*/  R2UR UR4, R10 ;  /* 0x000000000a0472ca */ /* 0x001fe200000e0000 */
[----:B------:R-:W0:Y:S01]  /*0650*/  F2I.U32.TRUNC.NTZ R6, R6 ;  /* 0x0000000600067305 */ /* 0x000e22000020f000 */
[----:B------:R-:W-:Y:S01]  /*0660*/  @!UP1 UMOV UR13, 0x400 ;  /* 0x00000400000d9882 */ /* 0x000fe20000000000 */
[C---:B------:R-:W-:Y:S01]  /*0670*/  IMAD.SHL.U32 R7, R2.reuse, 0x4, RZ ;  /* 0x0000000402077824 */ /* 0x040fe200078e00ff */
[----:B------:R-:W-:Y:S01]  /*0680*/  LEA.HI R0, R2, R2, RZ, 0x1 ;  /* 0x0000000202007211 */ /* 0x000fe200078f08ff */
[----:B------:R-:W2:Y:S01]  /*0690*/  @!UP1 S2UR UR16, SR_CgaCtaId ;  /* 0x00000000001099c3 */ /* 0x000ea20000008800 */
[----:B------:R-:W-:Y:S01]  /*06a0*/  VOTEU.ALL UP2, P1 ;  /* 0x00000000003f7886 */ /* 0x000fe20000840000 */
[----:B------:R-:W-:Y:S01]  /*06b0*/  VOTEU.ALL UP3, P1 ;  /* 0x00000000003f7886 */ /* 0x000fe20000860000 */
[----:B------:R-:W-:Y:S01]  /*06c0*/  LOP3.LUT R11, R0, 0xfffffffe, RZ, 0xc0, !PT ;  /* 0xfffffffe000b7812 */ /* 0x000fe200078ec0ff */
[----:B------:R-:W-:Y:S01]  /*06d0*/  VOTEU.ALL UP4, P1 ;  /* 0x00000000003f7886 */ /* 0x000fe20000880000 */
[----:B------:R-:W-:Y:S01]  /*06e0*/  LOP3.LUT R22, R2, 0xc, R7, 0x78, !PT ;  /* 0x0000000c02167812 */ /* 0x000fe200078e7807 */
[----:B------:R-:W-:-:S02]  /*06f0*/  VOTEU.ALL UP5, P1 ;  /* 0x00000000003f7886 */ /* 0x000fc400008a0000 */
[----:B------:R-:W-:Y:S01]  /*0700*/  IMAD.IADD R11, R2, 0x1, -R11 ;  /* 0x00000001020b7824 */ /* 0x000fe200078e0a0b */
[----:B------:R-:W-:Y:S01]  /*0710*/  UIADD3 UR4, -UR4, URZ, URZ ;  /* 0x0000003f04047290 */ /* 0x000fe2000fffe13f */
[----:B------:R-:W5:Y:S01]  /*0720*/  LDC R2, c[0x0][0x140] ;  /* 0x00005000ff027b82 */ /* 0x000f620000000800 */
[----:B0-----:R-:W-:Y:S02]  /*0730*/  R2UR UR9, R6 ;  /* 0x00000000060972ca */ /* 0x001fe400000e0000 */
[----:B------:R-:W-:Y:S02]  /*0740*/  UIMAD UR7, UR7, UR4, UR15 ;  /* 0x00000004070772a4 */ /* 0x000fe4000f8e020f */
[----:B-1----:R-:W-:Y:S01]  /*0750*/  @!UP0 ULEA UR12, UR11, UR10, 0x18 ;  /* 0x0000000a0b0c8291 */ /* 0x002fe2000f8ec03f */
[----:B------:R-:W-:Y:S01]  /*0760*/  UMOV UR4, 0x20 ;  /* 0x0000002000047882 */ /* 0x000fe20000000000 */
[----:B------:R-:W-:-:S04]  /*0770*/  @!UP1 UIADD3 UR10, -UR18, 0x100000, URZ ;  /* 0x00100000120a9890 */ /* 0x000fc8000fffe13f */
[----:B------:R-:W-:Y:S02]  /*0780*/  @!UP1 USHF.L.U32 UR11, UR10, 0xb, URZ ;  /* 0x0000000b0a0b9899 */ /* 0x000fe4000800063f */
[----:B------:R-:W-:Y:S01]  /*0790*/  @!UP1 USHF.L.U32 UR10, UR10, 0x1, URZ ;  /* 0x000000010a0a9899 */ /* 0x000fe2000800063f */
[----:B------:R-:W-:Y:S01]  /*07a0*/  ISETP.NE.AND P3, PT, R11, UR7, PT ;  /* 0x000000070b007c0c */ /* 0x000fe2000bf65270 */
[----:B------:R-:W-:-:S04]  /*07b0*/  @!UP0 UIADD3 UR4, -UR4, 0x100000, URZ ;  /* 0x0010000004048890 */ /* 0x000fc8000fffe13f */
[----:B------:R-:W-:Y:S02]  /*07c0*/  @!UP0 USHF.L.U32 UR5, UR4, 0xb, URZ ;  /* 0x0000000b04058899 */ /* 0x000fe4000800063f */
[----:B------:R-:W-:Y:S01]  /*07d0*/  @!UP0 USHF.L.U32 UR4, UR4, 0x1, URZ ;  /* 0x0000000104048899 */ /* 0x000fe2000800063f */
[----:B------:R-:W-:Y:S01]  /*07e0*/  VOTEU.ALL UP0, P0 ;  /* 0x00000000003f7886 */ /* 0x000fe20000000000 */
[----:B--2---:R-:W-:Y:S01]  /*07f0*/  @!UP1 ULEA UR13, UR16, UR13, 0x18 ;  /* 0x0000000d100d9291 */ /* 0x004fe2000f8ec03f */
[----:B------:R-:W-:Y:S01]  /*0800*/  VOTEU.ALL UP1, P0 ;  /* 0x00000000003f7886 */ /* 0x000fe20000020000 */
[----:B------:R-:W-:Y:S01]  /*0810*/  UIADD3 UR9, -UR9, URZ, URZ ;  /* 0x0000003f09097290 */ /* 0x000fe2000fffe13f */
[----:B------:R-:W-:Y:S01]  /*0820*/  LOP3.LUT P0, RZ, R4, 0x7, RZ, 0xc0, !PT ;  /* 0x0000000704ff7812 */ /* 0x000fe2000780c0ff */
[----:B------:R-:W0:Y:S06]  /*0830*/  FENCE.VIEW.ASYNC.S ;  /* 0x00000000000073c6 */ /* 0x000e2c0000000000 */
[----:B0-----:R-:W0:Y:S01]  /*0840*/  @!UP0 SYNCS.EXCH.64 URZ, [UR12+0x70], UR4 ;  /* 0x000070040c3f85b2 */ /* 0x001e220008000100 */
[----:B------:R-:W-:-:S02]  /*0850*/  @P3 LEA.HI R0, R22, R22, RZ, 0x1 ;  /* 0x0000001616003211 */ /* 0x000fc400078f08ff */
[----:B-----5:R-:W-:Y:S02]  /*0860*/  ISETP.EQ.U32.AND P1, PT, R2, 0x1, PT ;  /* 0x000000010200780c */ /* 0x020fe40003f22070 */
[----:B------:R-:W-:Y:S02]  /*0870*/  @P3 SHF.R.S32.HI R0, RZ, 0x1, R0 ;  /* 0x00000001ff003819 */ /* 0x000fe40000011400 */
[----:B------:R-:W-:Y:S01]  /*0880*/  ISETP.LT.U32.AND P0, PT, R22, 0x2, !P0 ;  /* 0x000000021600780c */ /* 0x000fe20004701070 */
[----:B------:R1:W2:Y:S01]  /*0890*/  @!UP1 SYNCS.EXCH.64 URZ, [UR12+0x78], UR4 ;  /* 0x000078040c3f95b2 */ /* 0x0002a20008000100 */
[----:B------:R-:W-:Y:S01]  /*08a0*/  NOP ;  /* 0x0000000000007918 */ /* 0x000fe20000000000 */
[----:B-1----:R-:W-:Y:S01]  /*08b0*/  UIMAD UR4, UR17, UR9, UR8 ;  /* 0x00000009110472a4 */ /* 0x002fe2000f8e0208 */
[----:B------:R1:W0:Y:S05]  /*08c0*/  @!UP2 SYNCS.EXCH.64 URZ, [UR13+0x50], UR10 ;  /* 0x0000500a0d3fa5b2 */ /* 0x00022a0008000100 */
[----:B------:R-:W-:-:S02]  /*08d0*/  @P3 ISETP.NE.AND P4, PT, R0, UR4, PT ;  /* 0x0000000400003c0c */ /* 0x000fc4000bf85270 */
[----:B------:R-:W-:Y:S02]  /*08e0*/  SEL R0, RZ, 0x1, !P0 ;  /* 0x00000001ff007807 */ /* 0x000fe40004000000 */
[----:B------:R-:W-:-:S04]  /*08f0*/  @P3 SEL R23, RZ, 0x1, P4 ;  /* 0x00000001ff173807 */ /* 0x000fc80002000000 */
[----:B------:R-:W-:Y:S01]  /*0900*/  LOP3.LUT R23, R23, R0, RZ, 0xc0, !PT ;  /* 0x0000000017177212 */ /* 0x000fe200078ec0ff */
[----:B------:R1:W0:Y:S01]  /*0910*/  @!UP3 SYNCS.EXCH.64 URZ, [UR13+0x58], UR10 ;  /* 0x0000580a0d3fb5b2 */ /* 0x0002220008000100 */
[----:B------:R1:W0:Y:S01]  /*0920*/  @!UP4 SYNCS.EXCH.64 URZ, [UR13+0x60], UR10 ;  /* 0x0000600a0d3fc5b2 */ /* 0x0002220008000100 */
[----:B------:R1:W0:Y:S01]  /*0930*/  @!UP5 SYNCS.EXCH.64 URZ, [UR13+0x68], UR10 ;  /* 0x0000680a0d3fd5b2 */ /* 0x0002220008000100 */
[----:B------:R-:W-:Y:S01]  /*0940*/  NOP ;  /* 0x0000000000007918 */ /* 0x000fe20000000000 */
[----:B-1-3--:R-:W-:Y:S05]  /*0950*/  @!P1 BRA `(.L_x_3) ;  /* 0x0000000000089947 */ /* 0x00afea0003800000 */
[----:B0-2-4-:R-:W-:Y:S01]  /*0960*/  UCGABAR_ARV ;  /* 0x00000000000079c7 */ /* 0x015fe20008000000 */
[----:B------:R-:W-:Y:S05]  /*0970*/  BRA `(.L_x_4) ;  /* 0x0000000000047947 */ /* 0x000fea0003800000 */
.L_x_3:
[----:B0-2-4-:R-:W-:Y:S01]  /*0980*/  NOP ;  /* 0x0000000000007918 */ /* 0x015fe20000000000 */
.L_x_4:
[----:B------:R-:W-:Y:S01]  /*0990*/  ULDC.64 UR4, c[0x0][0x598] ;  /* 0x0001660000047ab9 */ /* 0x000fe20000000a00 */
[----:B------:R-:W-:Y:S01]  /*09a0*/  ULDC.64 UR52, c[0x0][0x208] ;  /* 0x0000820000347ab9 */ /* 0x000fe20000000a00 */
[----:B------:R-:W-:-:S04]  /*09b0*/  ISETP.NE.U32.AND P0, PT, RZ, UR4, PT ;  /* 0x00000004ff007c0c */ /* 0x000fc8000bf05070 */
[----:B------:R-:W-:-:S13]  /*09c0*/  ISETP.NE.AND.EX P0, PT, RZ, UR5, PT, P0 ;  /* 0x00000005ff007c0c */ /* 0x000fda000bf05300 */
[----:B------:R-:W-:Y:S05]  /*09d0*/  @!P0 BRA `(.L_x_5) ;  /* 0x00000000001c8947 */ /* 0x000fea0003800000 */
[----:B------:R-:W0:Y:S02]  /*09e0*/  LDC.64 R6, c[0x0][0x598] ;  /* 0x00016600ff067b82 */ /* 0x000e240000000a00 */
[----:B0-----:R-:W2:Y:S02]  /*09f0*/  LDG.E.64 R6, desc[UR52][R6.64] ;  /* 0x0000003406067981 */ /* 0x001ea4000c1e1b00 */
[----:B--2---:R-:W-:-:S04]  /*0a00*/  ISETP.NE.U32.AND P0, PT, R6, RZ, PT ;  /* 0x000000ff0600720c */ /* 0x004fc80003f05070 */
[----:B------:R-:W-:-:S13]  /*0a10*/  ISETP.NE.AND.EX P0, PT, R7, RZ, PT, P0 ;  /* 0x000000ff0700720c */ /* 0x000fda0003f05300 */
[----:B------:R-:W-:Y:S05]  /*0a20*/  @!P0 BRA `(.L_x_5) ;  /* 0x0000000000088947 */ /* 0x000fea0003800000 */
[----:B------:R0:W5:Y:S01]  /*0a30*/  LD.E R88, desc[UR52][R6.64] ;  /* 0x0000003406587980 */ /* 0x000162000c101900 */
[----:B------:R-:W-:Y:S05]  /*0a40*/  BRA `(.L_x_6) ;  /* 0x0000000000247947 */ /* 0x000fea0003800000 */
.L_x_5:
[----:B------:R-:W-:Y:S02]  /*0a50*/  ULDC.64 UR4, c[0x0][0x588] ;  /* 0x0001620000047ab9 */ /* 0x000fe40000000a00 */
[----:B------:R-:W-:-:S04]  /*0a60*/  ISETP.NE.U32.AND P0, PT, RZ, UR4, PT ;  /* 0x00000004ff007c0c */ /* 0x000fc8000bf05070 */
[----:B------:R-:W-:-:S13]  /*0a70*/  ISETP.NE.AND.EX P0, PT, RZ, UR5, PT, P0 ;  /* 0x00000005ff007c0c */ /* 0x000fda000bf05300 */
[----:B------:R-:W-:Y:S05]  /*0a80*/  @!P0 BRA `(.L_x_7) ;  /* 0x00000000000c8947 */ /* 0x000fea0003800000 */
[----:B------:R-:W0:Y:S02]  /*0a90*/  LDC.64 R88, c[0x0][0x588] ;  /* 0x00016200ff587b82 */ /* 0x000e240000000a00 */
[----:B0-----:R1:W5:Y:S01]  /*0aa0*/  LDG.E R88, desc[UR52][R88.64] ;  /* 0x0000003458587981 */ /* 0x001362000c1e1900 */
[----:B------:R-:W-:Y:S05]  /*0ab0*/  BRA `(.L_x_6) ;  /* 0x0000000000087947 */ /* 0x000fea0003800000 */
.L_x_7:
[----:B------:R-:W-:Y:S02]  /*0ac0*/  ULDC UR4, c[0x0][0x580] ;  /* 0x0001600000047ab9 */ /* 0x000fe40000000800 */
[----:B------:R-:W-:-:S07]  /*0ad0*/  IMAD.U32 R88, RZ, RZ, UR4 ;  /* 0x00000004ff587e24 */ /* 0x000fce000f8e00ff */
.L_x_6:
[----:B------:R-:W-:Y:S02]  /*0ae0*/  ULDC.64 UR4, c[0x0][0x5a0] ;  /* 0x0001680000047ab9 */ /* 0x000fe40000000a00 */
[----:B------:R-:W-:-:S04]  /*0af0*/  ISETP.NE.U32.AND P0, PT, RZ, UR4, PT ;  /* 0x00000004ff007c0c */ /* 0x000fc8000bf05070 */
[----:B------:R-:W-:-:S13]  /*0b00*/  ISETP.NE.AND.EX P0, PT, RZ, UR5, PT, P0 ;  /* 0x00000005ff007c0c */ /* 0x000fda000bf05300 */
[----:B------:R-:W-:Y:S05]  /*0b10*/  @!P0 BRA `(.L_x_8) ;  /* 0x00000000001c8947 */ /* 0x000fea0003800000 */
[----:B0-----:R-:W0:Y:S02]  /*0b20*/  LDC.64 R6, c[0x0][0x5a0] ;  /* 0x00016800ff067b82 */ /* 0x001e240000000a00 */
[----:B0-----:R-:W2:Y:S02]  /*0b30*/  LDG.E.64 R6, desc[UR52][R6.64] ;  /* 0x0000003406067981 */ /* 0x001ea4000c1e1b00 */
[----:B--2---:R-:W-:-:S04]  /*0b40*/  ISETP.NE.U32.AND P0, PT, R6, RZ, PT ;  /* 0x000000ff0600720c */ /* 0x004fc80003f05070 */
[----:B------:R-:W-:-:S13]  /*0b50*/  ISETP.NE.AND.EX P0, PT, R7, RZ, PT, P0 ;  /* 0x000000ff0700720c */ /* 0x000fda0003f05300 */
[----:B------:R-:W-:Y:S05]  /*0b60*/  @!P0 BRA `(.L_x_8) ;  /* 0x0000000000088947 */ /* 0x000fea0003800000 */
[----:B-1----:R0:W5:Y:S01]  /*0b70*/  LD.E R89, desc[UR52][R6.64] ;  /* 0x0000003406597980 */ /* 0x002162000c101900 */
[----:B------:R-:W-:Y:S05]  /*0b80*/  BRA `(.L_x_9) ;  /* 0x0000000000247947 */ /* 0x000fea0003800000 */
.L_x_8:
[----:B------:R-:W-:Y:S02]  /*0b90*/  ULDC.64 UR4, c[0x0][0x590] ;  /* 0x0001640000047ab9 */ /* 0x000fe40000000a00 */
[----:B------:R-:W-:-:S04]  /*0ba0*/  ISETP.NE.U32.AND P0, PT, RZ, UR4, PT ;  /* 0x00000004ff007c0c */ /* 0x000fc8000bf05070 */
[----:B------:R-:W-:-:S13]  /*0bb0*/  ISETP.NE.AND.EX P0, PT, RZ, UR5, PT, P0 ;  /* 0x00000005ff007c0c */ /* 0x000fda000bf05300 */
[----:B------:R-:W-:Y:S05]  /*0bc0*/  @!P0 BRA `(.L_x_10) ;  /* 0x00000000000c8947 */ /* 0x000fea0003800000 */
[----:B0-----:R-:W1:Y:S02]  /*0bd0*/  LDC.64 R6, c[0x0][0x590] ;  /* 0x00016400ff067b82 */ /* 0x001e640000000a00 */
[----:B-1----:R1:W5:Y:S01]  /*0be0*/  LDG.E R89, desc[UR52][R6.64] ;  /* 0x0000003406597981 */ /* 0x002362000c1e1900 */
[----:B------:R-:W-:Y:S05]  /*0bf0*/  BRA `(.L_x_9) ;  /* 0x0000000000087947 */ /* 0x000fea0003800000 */
.L_x_10:
[----:B------:R-:W-:Y:S02]  /*0c00*/  ULDC UR4, c[0x0][0x584] ;  /* 0x0001610000047ab9 */ /* 0x000fe40000000800 */
[----:B-1----:R-:W-:-:S07]  /*0c10*/  IMAD.U32 R89, RZ, RZ, UR4 ;  /* 0x00000004ff597e24 */ /* 0x002fce000f8e00ff */
.L_x_9:
[----:B------:R-:W-:Y:S01]  /*0c20*/  ULDC UR4, c[0x0][0x65c] ;  /* 0x0001970000047ab9 */ /* 0x000fe20000000800 */
[----:B01----:R-:W0:Y:S01]  /*0c30*/  LDC.64 R6, c[0x0][0x650] ;  /* 0x00019400ff067b82 */ /* 0x003e220000000a00 */
[----:B------:R-:W-:Y:S01]  /*0c40*/  UISETP.NE.AND UP2, UPT, UR4, 0x1, UPT ;  /* 0x000000010400788c */ /* 0x000fe2000bf45270 */
[----:B------:R-:W-:Y:S01]  /*0c50*/  IMAD.MOV.U32 R19, RZ, RZ, -0x1 ;  /* 0xffffffffff137424 */ /* 0x000fe200078e00ff */
[----:B------:R-:W-:Y:S01]  /*0c60*/  UISETP.NE.AND UP0, UPT, UR19, 0x2, UPT ;  /* 0x000000021300788c */ /* 0x000fe2000bf05270 */
[----:B------:R-:W-:Y:S01]  /*0c70*/  IMAD.MOV.U32 R18, RZ, RZ, -0x1 ;  /* 0xffffffffff127424 */ /* 0x000fe200078e00ff */
[----:B------:R-:W-:Y:S01]  /*0c80*/  UP2UR UR38, UPR, URZ, 0x4 ;  /* 0x000000043f267883 */ /* 0x000fe20008000000 */
[----:B------:R-:W-:-:S06]  /*0c90*/  IMAD.MOV.U32 R2, RZ, RZ, -0x1 ;  /* 0xffffffffff027424 */ /* 0x000fcc00078e00ff */
[----:B------:R-:W-:Y:S01]  /*0ca0*/  @UP2 ULDC UR12, c[0x0][0x10] ;  /* 0x00000400000c2ab9 */ /* 0x000fe20000000800 */
[----:B------:R-:W-:Y:S01]  /*0cb0*/  @UP2 UMOV UR4, UR8 ;  /* 0x0000000800042c82 */ /* 0x000fe20008000000 */
[----:B------:R-:W-:Y:S01]  /*0cc0*/  @UP2 UMOV UR5, URZ ;  /* 0x0000003f00052c82 */ /* 0x000fe20008000000 */
[----:B------:R-:W-:Y:S01]  /*0cd0*/  @!UP2 ULDC UR16, c[0x0][0xc] ;  /* 0x000003000010aab9 */ /* 0x000fe20000000800 */
[----:B------:R-:W-:Y:S01]  /*0ce0*/  @UP2 UIMAD.WIDE.U32 UR12, UR15, UR12, UR4 ;  /* 0x0000000c0f0c22a5 */ /* 0x000fe2000f8e0004 */
[----:B------:R-:W-:Y:S02]  /*0cf0*/  ULDC UR10, c[0x0][0xc] ;  /* 0x00000300000a7ab9 */ /* 0x000fe40000000800 */
[----:B------:R-:W-:Y:S01]  /*0d00*/  @UP2 UMOV UR4, URZ ;  /* 0x0000003f00042c82 */ /* 0x000fe20008000000 */
[----:B------:R-:W-:Y:S01]  /*0d10*/  UMOV UR5, URZ ;  /* 0x0000003f00057c82 */ /* 0x000fe20008000000 */
[----:B------:R-:W-:Y:S01]  /*0d20*/  @UP2 UIADD3 UR18, UR13, UR4, URZ ;  /* 0x000000040d122290 */ /* 0x000fe2000fffe03f */
[----:B------:R-:W-:-:S02]  /*0d30*/  ULDC UR11, c[0x0][0x10] ;  /* 0x00000400000b7ab9 */ /* 0x000fc40000000800 */
[----:B------:R-:W-:Y:S01]  /*0d40*/  UMOV UR4, UR15 ;  /* 0x0000000f00047c82 */ /* 0x000fe20008000000 */
[----:B------:R-:W-:Y:S02]  /*0d50*/  UIMAD.WIDE.U32 UR10, UR10, UR11, URZ ;  /* 0x0000000b0a0a72a5 */ /* 0x000fe4000f8e003f */
[----:B------:R-:W-:Y:S01]  /*0d60*/  @!UP2 UIMAD.WIDE.U32 UR4, UR8, UR16, UR4 ;  /* 0x000000100804a2a5 */ /* 0x000fe2000f8e0004 */
[----:B------:R-:W-:Y:S02]  /*0d70*/  ULDC UR13, c[0x0][0x14] ;  /* 0x00000500000d7ab9 */ /* 0x000fe40000000800 */
[----:B------:R-:W-:Y:S02]  /*0d80*/  UIMAD.WIDE.U32 UR50, UR10, UR13, URZ ;  /* 0x0000000d0a3272a5 */ /* 0x000fe4000f8e003f */
[----:B------:R-:W-:Y:S02]  /*0d90*/  UIMAD UR37, UR11, UR13, URZ ;  /* 0x0000000d0b2572a4 */ /* 0x000fe4000f8e023f */
[----:B------:R-:W-:Y:S01]  /*0da0*/  @!UP2 UMOV UR12, UR4 ;  /* 0x00000004000cac82 */ /* 0x000fe20008000000 */
[----:B------:R-:W-:Y:S01]  /*0db0*/  @!UP2 UMOV UR18, UR5 ;  /* 0x000000050012ac82 */ /* 0x000fe20008000000 */
[----:B------:R-:W-:-:S02]  /*0dc0*/  UIADD3 UR37, UR51, UR37, URZ ;  /* 0x0000002533257290 */ /* 0x000fc4000fffe03f */
[----:B------:R-:W-:-:S04]  /*0dd0*/  UIADD3 UR4, UP1, UR12, UR50, URZ ;  /* 0x000000320c047290 */ /* 0x000fc8000ff3e03f */
[----:B------:R-:W-:Y:S02]  /*0de0*/  UIADD3.X UR5, UR18, UR37, URZ, UP1, !UPT ;  /* 0x0000002512057290 */ /* 0x000fe40008ffe43f */
[----:B------:R-:W-:Y:S02]  /*0df0*/  USEL UR4, UR4, UR12, !UP0 ;  /* 0x0000000c04047287 */ /* 0x000fe4000c000000 */
[----:B------:R-:W-:-:S04]  /*0e00*/  USEL UR5, UR5, UR18, !UP0 ;  /* 0x0000001205057287 */ /* 0x000fc8000c000000 */
[----:B0-----:R-:W-:Y:S01]  /*0e10*/  ISETP.LE.U32.AND P0, PT, R6, UR4, PT ;  /* 0x0000000406007c0c */ /* 0x001fe2000bf03070 */
[----:B------:R-:W-:Y:S02]  /*0e20*/  IMAD.U32 R16, RZ, RZ, UR4 ;  /* 0x00000004ff107e24 */ /* 0x000fe4000f8e00ff */
[----:B------:R-:W-:Y:S02]  /*0e30*/  IMAD.U32 R0, RZ, RZ, UR5 ;  /* 0x00000005ff007e24 */ /* 0x000fe4000f8e00ff */
[----:B------:R-:W-:-:S03]  /*0e40*/  IMAD.U32 R17, RZ, RZ, UR5 ;  /* 0x00000005ff117e24 */ /* 0x000fc6000f8e00ff */
[----:B------:R-:W-:Y:S02]  /*0e50*/  ISETP.GE.U32.AND.EX P0, PT, R0, R7, PT, P0 ;  /* 0x000000070000720c */ /* 0x000fe40003f06100 */
[----:B------:R-:W-:-:S11]  /*0e60*/  PRMT R0, RZ, 0x7610, R0 ;  /* 0x00007610ff007816 */ /* 0x000fd60000000000 */
[----:B------:R-:W-:Y:S05]  /*0e70*/  @P0 BRA `(.L_x_11) ;  /* 0x0000000400500947 */ /* 0x000fea0003800000 */
[----:B------:R-:W-:Y:S01]  /*0e80*/  ULDC.64 UR18, c[0x0][0x628] ;  /* 0x00018a0000127ab9 */ /* 0x000fe20000000a00 */
[C---:B------:R-:W-:Y:S01]  /*0e90*/  R2UR UR20, R16.reuse ;  /* 0x00000000101472ca */ /* 0x040fe200000e0000 */
[----:B------:R-:W-:Y:S01]  /*0ea0*/  ULDC UR16, c[0x0][0x630] ;  /* 0x00018c0000107ab9 */ /* 0x000fe20000000800 */
[----:B------:R-:W-:Y:S02]  /*0eb0*/  ISETP.NE.U32.AND P0, PT, RZ, UR18, PT ;  /* 0x00000012ff007c0c */ /* 0x000fe4000bf05070 */
[----:B------:R-:W-:Y:S02]  /*0ec0*/  R2UR UR4, R16 ;  /* 0x00000000100472ca */ /* 0x000fe400000e0000 */
[----:B------:R-:W-:Y:S02]  /*0ed0*/  ISETP.NE.AND.EX P0, PT, RZ, UR19, PT, P0 ;  /* 0x00000013ff007c0c */ /* 0x000fe4000bf05300 */
[----:B------:R-:W-:-:S11]  /*0ee0*/  R2UR UR5, R17 ;  /* 0x00000000110572ca */ /* 0x000fd600000e0000 */
[----:B------:R-:W-:Y:S05]  /*0ef0*/  @!P0 BRA `(.L_x_12) ;  /* 0x0000000000308947 */ /* 0x000fea0003800000 */
[----:B------:R-:W-:Y:S01]  /*0f00*/  R2UR UR4, R16 ;  /* 0x00000000100472ca */ /* 0x000fe200000e0000 */
[----:B------:R-:W-:Y:S01]  /*0f10*/  ULDC UR12, c[0x0][0x634] ;  /* 0x00018d00000c7ab9 */ /* 0x000fe20000000800 */
[----:B------:R-:W-:-:S11]  /*0f20*/  R2UR UR15, R17 ;  /* 0x00000000110f72ca */ /* 0x000fd600000e0000 */
[----:B------:R-:W-:-:S04]  /*0f30*/  UIADD3 UR12, UP1, UR4, UR12, URZ ;  /* 0x0000000c040c7290 */ /* 0x000fc8000ff3e03f */
[----:B------:R-:W-:-:S04]  /*0f40*/  UIADD3.X UR15, URZ, UR15, URZ, UP1, !UPT ;  /* 0x0000000f3f0f7290 */ /* 0x000fc80008ffe43f */
[----:B------:R-:W-:-:S04]  /*0f50*/  UIMAD.WIDE.U32 UR4, UR15, UR18, URZ ;  /* 0x000000120f0472a5 */ /* 0x000fc8000f8e003f */
[----:B------:R-:W-:Y:S02]  /*0f60*/  UIMAD.WIDE.U32 UR10, UP1, UR12, UR19, UR4 ;  /* 0x000000130c0a72a5 */ /* 0x000fe4000f820004 */
[----:B------:R-:W-:Y:S02]  /*0f70*/  UIMAD.WIDE.U32 UR4, UR12, UR18, URZ ;  /* 0x000000120c0472a5 */ /* 0x000fe4000f8e003f */
[----:B------:R-:W-:Y:S02]  /*0f80*/  UIADD3.X UR13, URZ, URZ, URZ, UP1, !UPT ;  /* 0x0000003f3f0d7290 */ /* 0x000fe40008ffe43f */
[----:B------:R-:W-:Y:S01]  /*0f90*/  UIADD3 URZ, UP1, UR5, UR10, URZ ;  /* 0x0000000a053f7290 */ /* 0x000fe2000ff3e03f */
[----:B------:R-:W-:-:S03]  /*0fa0*/  UMOV UR12, UR11 ;  /* 0x0000000b000c7c82 */ /* 0x000fc60008000000 */
[----:B------:R-:W-:-:S12]  /*0fb0*/  UIMAD.WIDE.U32.X UR4, UR15, UR19, UR12, UP1 ;  /* 0x000000130f0472a5 */ /* 0x000fd800088e040c */
.L_x_12:
[----:B------:R-:W-:Y:S01]  /*0fc0*/  USHF.R.U64 UR4, UR4, UR16, UR5 ;  /* 0x0000001004047299 */ /* 0x000fe20008001205 */
[----:B------:R-:W-:Y:S01]  /*0fd0*/  R2UR UR11, R17 ;  /* 0x00000000110b72ca */ /* 0x000fe200000e0000 */
[----:B------:R-:W-:Y:S02]  /*0fe0*/  USHF.R.U32.HI UR5, URZ, UR16, UR5 ;  /* 0x000000103f057299 */ /* 0x000fe40008011605 */
[----:B------:R-:W-:Y:S01]  /*0ff0*/  UIADD3 UR12, UP1, URZ, -UR4, URZ ;  /* 0x800000043f0c7290 */ /* 0x000fe2000ff3e03f */
[----:B------:R-:W-:Y:S01]  /*1000*/  ULDC.64 UR18, c[0x0][0x620] ;  /* 0x0001880000127ab9 */ /* 0x000fe20000000a00 */
[----:B------:R-:W-:Y:S02]  /*1010*/  UISETP.NE.AND UP2, UPT, UR38, URZ, UPT ;  /* 0x0000003f2600728c */ /* 0x000fe4000bf45270 */
[----:B------:R-:W-:Y:S01]  /*1020*/  UIADD3.X UR5, URZ, ~UR5, URZ, UP1, !UPT ;  /* 0x800000053f057290 */ /* 0x000fe20008ffe43f */
[----:B------:R-:W-:Y:S01]  /*1030*/  UMOV UR10, UR20 ;  /* 0x00000014000a7c82 */ /* 0x000fe20008000000 */
[----:B------:R-:W-:-:S02]  /*1040*/  ULDC UR13, c[0x0][0x618] ;  /* 0x00018600000d7ab9 */ /* 0x000fc40000000800 */
[----:B------:R-:W-:Y:S02]  /*1050*/  UIMAD UR5, UR5, UR18, URZ ;  /* 0x00000012050572a4 */ /* 0x000fe4000f8e023f */
[----:B------:R-:W-:Y:S02]  /*1060*/  UIMAD.WIDE.U32 UR10, UR12, UR18, UR10 ;  /* 0x000000120c0a72a5 */ /* 0x000fe4000f8e000a */
[----:B------:R-:W-:Y:S02]  /*1070*/  UIMAD UR12, UR12, UR19, UR5 ;  /* 0x000000130c0c72a4 */ /* 0x000fe4000f8e0205 */
[----:B------:R-:W-:Y:S02]  /*1080*/  @UP2 UIMAD UR7, UR17, UR9, UR8 ;  /* 0x00000009110722a4 */ /* 0x000fe4000f8e0208 */
[----:B------:R-:W-:Y:S01]  /*1090*/  UIADD3 UR11, UR11, UR12, URZ ;  /* 0x0000000c0b0b7290 */ /* 0x000fe2000fffe03f */
[----:B------:R-:W-:Y:S01]  /*10a0*/  ULDC.64 UR8, c[0x0][0x640] ;  /* 0x0001900000087ab9 */ /* 0x000fe20000000a00 */
[----:B------:R-:W-:-:S02]  /*10b0*/  ULDC UR15, c[0x0][0x608] ;  /* 0x00018200000f7ab9 */ /* 0x000fc40000000800 */
[----:B------:R-:W-:Y:S01]  /*10c0*/  USHF.R.U64 UR20, UR10, UR13, UR11 ;  /* 0x0000000d0a147299 */ /* 0x000fe2000800120b */
[----:B------:R-:W-:Y:S01]  /*10d0*/  ISETP.NE.U32.AND P0, PT, RZ, UR8, PT ;  /* 0x00000008ff007c0c */ /* 0x000fe2000bf05070 */
[----:B------:R-:W-:Y:S01]  /*10e0*/  USHF.R.U32.HI UR11, URZ, UR13, UR11 ;  /* 0x0000000d3f0b7299 */ /* 0x000fe2000801160b */
[----:B------:R-:W-:Y:S02]  /*10f0*/  ULDC UR21, c[0x0][0x658] ;  /* 0x0001960000157ab9 */ /* 0x000fe40000000800 */
[----:B------:R-:W-:Y:S01]  /*1100*/  ISETP.NE.AND.EX P0, PT, RZ, UR9, PT, P0 ;  /* 0x00000009ff007c0c */ /* 0x000fe2000bf05300 */
[----:B------:R-:W-:Y:S02]  /*1110*/  USHF.R.U64 UR25, UR20, UR15, UR11 ;  /* 0x0000000f14197299 */ /* 0x000fe4000800120b */
[----:B------:R-:W-:Y:S01]  /*1120*/  USHF.R.U32.HI UR11, URZ, UR15, UR11 ;  /* 0x0000000f3f0b7299 */ /* 0x000fe2000801160b */
[----:B------:R-:W-:Y:S01]  /*1130*/  UMOV UR10, 0xffffffff ;  /* 0xffffffff000a7882 */ /* 0x000fe20000000000 */
[----:B------:R-:W-:Y:S01]  /*1140*/  ULDC UR5, c[0x0][0x600] ;  /* 0x0001800000057ab9 */ /* 0x000fe20000000800 */
[----:B------:R-:W-:-:S02]  /*1150*/  USHF.L.U32 UR10, UR10, UR21, URZ ;  /* 0x000000150a0a7299 */ /* 0x000fc4000800063f */
[----:B------:R-:W-:Y:S02]  /*1160*/  USHF.R.U64 UR26, UR25, UR21, UR11 ;  /* 0x00000015191a7299 */ /* 0x000fe4000800120b */
[----:B------:R-:W-:Y:S02]  /*1170*/  ULOP3.LUT UR15, URZ, UR10, URZ, 0x33, !UPT ;  /* 0x0000000a3f0f7292 */ /* 0x000fe4000f8e333f */
[----:B------:R-:W-:Y:S02]  /*1180*/  UIADD3 UR19, UR5, -0x1, URZ ;  /* 0xffffffff05137890 */ /* 0x000fe4000fffe03f */
[----:B------:R-:W-:Y:S01]  /*1190*/  USHF.R.U32.HI UR11, URZ, UR21, UR11 ;  /* 0x000000153f0b7299 */ /* 0x000fe2000801160b */
[----:B------:R-:W-:Y:S01]  /*11a0*/  ULDC UR22, c[0x0][0x648] ;  /* 0x0001920000167ab9 */ /* 0x000fe20000000800 */
[----:B------:R-:W-:Y:S01]  /*11b0*/  ULDC UR23, c[0x0][0x638] ;  /* 0x00018e0000177ab9 */ /* 0x000fe20000000800 */
[----:B------:R-:W-:Y:S01]  /*11c0*/  UMOV UR24, 0x1 ;  /* 0x0000000100187882 */ /* 0x000fe20000000000 */
[----:B------:R-:W-:Y:S01]  /*11d0*/  UMOV UR10, UR26 ;  /* 0x0000001a000a7c82 */ /* 0x000fe20008000000 */
[----:B------:R-:W-:Y:S07]  /*11e0*/  @!P0 BRA `(.L_x_13) ;  /* 0x0000000000308947 */ /* 0x000fee0003800000 */
[----:B------:R-:W-:Y:S02]  /*11f0*/  ULDC UR16, c[0x0][0x64c] ;  /* 0x0001930000107ab9 */ /* 0x000fe40000000800 */
        /* <DEDUP_REMOVED lines=8> */
[----:B------:R-:W-:-:S07]  /*1280*/  UIMAD.WIDE.U32.X UR8, UR18, UR9, UR16, UP1 ;  /* 0x00000009120872a5 */ /* 0x000fce00088e0410 */
[----:B------:R-:W-:Y:S01]  /*1290*/  UMOV UR10, UR8 ;  /* 0x00000008000a7c82 */ /* 0x000fe20008000000 */
[----:B------:R-:W-:-:S05]  /*12a0*/  UMOV UR11, UR9 ;  /* 0x00000009000b7c82 */ /* 0x000fca0008000000 */
.L_x_13:
[----:B------:R-:W-:Y:S01]  /*12b0*/  USHF.R.U64 UR9, UR10, UR22, UR11 ;  /* 0x000000160a097299 */ /* 0x000fe2000800120b */
[----:B------:R-:W-:Y:S01]  /*12c0*/  IMAD.MOV.U32 R0, RZ, RZ, 0x1 ;  /* 0x00000001ff007424 */ /* 0x000fe200078e00ff */
[----:B------:R-:W-:Y:S01]  /*12d0*/  USHF.L.U32 UR8, UR24, UR21, URZ ;  /* 0x0000001518087299 */ /* 0x000fe2000800063f */
[----:B------:R-:W-:Y:S01]  /*12e0*/  IMAD.U32 R2, RZ, RZ, UR4 ;  /* 0x00000004ff027e24 */ /* 0x000fe2000f8e00ff */
[----:B------:R-:W-:Y:S02]  /*12f0*/  ULOP3.LUT UR15, UR25, UR15, URZ, 0xc0, !UPT ;  /* 0x0000000f190f7292 */ /* 0x000fe4000f8ec03f */
[----:B------:R-:W-:Y:S02]  /*1300*/  UIADD3 UR10, -UR9, URZ, URZ ;  /* 0x0000003f090a7290 */ /* 0x000fe4000fffe13f */
[----:B------:R-:W-:Y:S02]  /*1310*/  UIMAD UR15, UR8, UR9, UR15 ;  /* 0x00000009080f72a4 */ /* 0x000fe4000f8e020f */
[----:B------:R-:W-:-:S02]  /*1320*/  ULOP3.LUT UR19, UR20, UR19, URZ, 0xc0, !UPT ;  /* 0x0000001314137292 */ /* 0x000fc4000f8ec03f */
[----:B------:R-:W-:Y:S01]  /*1330*/  UIMAD UR8, UR10, UR23, UR26 ;  /* 0x000000170a0872a4 */ /* 0x000fe2000f8e021a */
[----:B------:R-:W-:Y:S01]  /*1340*/  ULDC UR9, c[0x0][0x610] ;  /* 0x0001840000097ab9 */ /* 0x000fe20000000800 */
[----:B------:R-:W-:Y:S02]  /*1350*/  UISETP.NE.AND UP1, UPT, UR38, URZ, UPT ;  /* 0x0000003f2600728c */ /* 0x000fe4000bf25270 */
[----:B------:R-:W-:Y:S02]  /*1360*/  UIMAD UR7, UR15, UR9, UR7 ;  /* 0x000000090f0772a4 */ /* 0x000fe4000f8e0207 */
[----:B------:R-:W-:-:S04]  /*1370*/  UIMAD UR8, UR8, UR5, UR19 ;  /* 0x00000005080872a4 */ /* 0x000fc8000f8e0213 */
[----:B------:R-:W-:Y:S02]  /*1380*/  USEL UR5, UR8, UR7, !UP1 ;  /* 0x0000000708057287 */ /* 0x000fe4000c800000 */
[----:B------:R-:W-:-:S04]  /*1390*/  USEL UR7, UR7, UR8, !UP1 ;  /* 0x0000000807077287 */ /* 0x000fc8000c800000 */
[----:B------:R-:W-:Y:S02]  /*13a0*/  IMAD.U32 R18, RZ, RZ, UR5 ;  /* 0x00000005ff127e24 */ /* 0x000fe4000f8e00ff */
[----:B------:R-:W-:-:S07]  /*13b0*/  IMAD.U32 R19, RZ, RZ, UR7 ;  /* 0x00000007ff137e24 */ /* 0x000fce000f8e00ff */
.L_x_11:
[----:B------:R-:W-:Y:S05]  /*13c0*/  @!P1 BRA `(.L_x_14) ;  /* 0x00000000000c9947 */ /* 0x000fea0003800000 */
[----:B------:R-:W-:Y:S01]  /*13d0*/  UCGABAR_WAIT ;  /* 0x0000000000007dc7 */ /* 0x000fe20008000000 */
[----:B------:R-:W-:Y:S01]  /*13e0*/  CCTL.IVALL ;  /* 0x00000000ff00798f */ /* 0x000fe20002000000 */
[----:B------:R-:W-:Y:S05]  /*13f0*/  BRA `(.L_x_15) ;  /* 0x0000000000047947 */ /* 0x000fea0003800000 */
.L_x_14:
[----:B------:R-:W-:Y:S06]  /*1400*/  BAR.SYNC.DEFER_BLOCKING 0x0 ;  /* 0x0000000000007b1d */ /* 0x000fec0000010000 */
.L_x_15:
[----:B------:R-:W-:Y:S02]  /*1410*/  ULDC UR4, c[0x0][0x28c] ;  /* 0x0000a30000047ab9 */ /* 0x000fe40000000800 */
[----:B------:R-:W-:-:S04]  /*1420*/  UIADD3 UR4, UR4, 0x7f, URZ ;  /* 0x0000007f04047890 */ /* 0x000fc8000fffe03f */
[----:B------:R-:W-:-:S04]  /*1430*/  USHF.R.S32.HI UR5, URZ, 0x1f, UR4 ;  /* 0x0000001f3f057899 */ /* 0x000fc80008011404 */
[----:B------:R-:W-:-:S04]  /*1440*/  ULEA.HI UR5, UR5, UR4, URZ, 0x7 ;  /* 0x0000000405057291 */ /* 0x000fc8000f8f383f */
[----:B------:R-:W-:Y:S01]  /*1450*/  USHF.R.S32.HI UR39, URZ, 0x7, UR5 ;  /* 0x000000073f277899 */ /* 0x000fe20008011405 */
[----:B------:R-:W-:Y:S11]  /*1460*/  @!P2 BRA `(.L_x_16) ;  /* 0x000000480060a947 */ /* 0x000ff60003800000 */
[----:B------:R-:W-:-:S06]  /*1470*/  UISETP.GT.U32.AND UP1, UPT, UR14, 0x1, UPT ;  /* 0x000000010e00788c */ /* 0x000fcc000bf24070 */
[----:B------:R-:W-:-:S13]  /*1480*/  PLOP3.LUT P0, PT, PT, PT, UP1, 0x80, 0x0 ;  /* 0x000000000000781c */ /* 0x000fda0003f0f018 */
[----:B------:R-:W-:Y:S05]  /*1490*/  @P0 EXIT ;  /* 0x000000000000094d */ /* 0x000fea0003800000 */
.L_x_17:
[----:B------:R-:W-:-:S08]  /*14a0*/  NOP ;  /* 0x0000000000007918 */ /* 0x000fd00000000000 */
[----:B------:R-:W0:Y:S02]  /*14b0*/  USETMAXREG.TRY_ALLOC.CTAPOOL UP1, 0xe8 ;  /* 0x000000e8000079c8 */ /* 0x000e240008020600 */
[----:B0-----:R-:W-:-:S13]  /*14c0*/  PLOP3.LUT P0, PT, PT, PT, UP1, 0x80, 0x0 ;  /* 0x000000000000781c */ /* 0x001fda0003f0f018 */
[----:B------:R-:W-:Y:S05]  /*14d0*/  @!P0 BRA `(.L_x_17) ;  /* 0xfffffffc00f08947 */ /* 0x000fea000383ffff */
[----:B------:R-:W-:-:S13]  /*14e0*/  LOP3.LUT P0, RZ, R0, 0xff, RZ, 0xc0, !PT ;  /* 0x000000ff00ff7812 */ /* 0x000fda000780c0ff */
[----:B------:R-:W-:Y:S05]  /*14f0*/  @!P0 EXIT ;  /* 0x000000000000894d */ /* 0x000fea0003800000 */
[----:B------:R-:W0:Y:S01]  /*1500*/  S2UR UR5, SR_CgaCtaId ;  /* 0x00000000000579c3 */ /* 0x000e220000008800 */
[CC--:B------:R-:W-:Y:S01]  /*1510*/  LEA.HI R0, R9.reuse, R4.reuse, RZ, 0x2 ;  /* 0x0000000409007211 */ /* 0x0c0fe200078f10ff */
[----:B------:R-:W-:Y:S01]  /*1520*/  UMOV UR42, 0x400 ;  /* 0x00000400002a7882 */ /* 0x000fe20000000000 */
[----:B------:R-:W-:Y:S01]  /*1530*/  LEA.HI R9, R9, R4, RZ, 0x5 ;  /* 0x0000000409097211 */ /* 0x000fe200078f28ff */
[----:B------:R-:W-:Y:S01]  /*1540*/  USHF.R.U32.HI UR4, URZ, 0x2, UR39 ;  /* 0x000000023f047899 */ /* 0x000fe20008011627 */
[--C-:B------:R-:W-:Y:S01]  /*1550*/  SHF.R.S32.HI R90, RZ, 0x2, R0.reuse ;  /* 0x00000002ff5a7819 */ /* 0x100fe20000011400 */
[----:B------:R-:W-:Y:S01]  /*1560*/  ULOP3.LUT UR45, UR39, 0x3, URZ, 0xc0, !UPT ;  /* 0x00000003272d7892 */ /* 0x000fe2000f8ec03f */
[----:B------:R-:W-:Y:S01]  /*1570*/  SHF.R.S32.HI R7, RZ, 0x1f, R0 ;  /* 0x0000001fff077819 */ /* 0x000fe20000011400 */
[----:B------:R-:W1:Y:S01]  /*1580*/  LDC R94, c[0x0][0x288] ;  /* 0x0000a200ff5e7b82 */ /* 0x000e620000000800 */
[----:B------:R-:W-:Y:S01]  /*1590*/  LOP3.LUT R3, R0, 0xfffffffc, RZ, 0xc0, !PT ;  /* 0xfffffffc00037812 */ /* 0x000fe200078ec0ff */
[----:B------:R-:W-:Y:S01]  /*15a0*/  VIADD R0, R5, 0xffffffff ;  /* 0xffffffff05007836 */ /* 0x000fe20000000000 */
[----:B------:R-:W-:Y:S01]  /*15b0*/  LEA.HI R7, R7, R90, RZ, 0x3 ;  /* 0x0000005a07077211 */ /* 0x000fe200078f18ff */
[----:B------:R-:W-:Y:S01]  /*15c0*/  UISETP.LT.AND UP1, UPT, UR39, 0x1, UPT ;  /* 0x000000012700788c */ /* 0x000fe2000bf21270 */
[----:B------:R-:W-:Y:S01]  /*15d0*/  SHF.R.S32.HI R9, RZ, 0x5, R9 ;  /* 0x00000005ff097819 */ /* 0x000fe20000011409 */
[----:B------:R-:W-:Y:S01]  /*15e0*/  IMAD.IADD R3, R4, 0x1, -R3 ;  /* 0x0000000104037824 */ /* 0x000fe200078e0a03 */
[----:B------:R-:W-:Y:S01]  /*15f0*/  LOP3.LUT R7, R7, 0xfffffff8, RZ, 0xc0, !PT ;  /* 0xfffffff807077812 */ /* 0x000fe200078ec0ff */
[----:B------:R-:W-:Y:S01]  /*1600*/  ULOP3.LUT UR4, UR4, 0x1, URZ, 0xc0, !UPT ;  /* 0x0000000104047892 */ /* 0x000fe2000f8ec03f */
[C---:B------:R-:W-:Y:S01]  /*1610*/  ISETP.NE.AND P0, PT, R0.reuse, RZ, PT ;  /* 0x000000ff0000720c */ /* 0x040fe20003f05270 */
[----:B------:R-:W-:Y:S01]  /*1620*/  IMAD.SHL.U32 R0, R0, 0x8, RZ ;  /* 0x0000000800007824 */ /* 0x000fe200078e00ff */
[----:B------:R-:W-:Y:S01]  /*1630*/  ULDC UR44, c[0x0][0x658] ;  /* 0x00019600002c7ab9 */ /* 0x000fe20000000800 */
[----:B------:R-:W-:Y:S01]  /*1640*/  IMAD.IADD R90, R90, 0x1, -R7 ;  /* 0x000000015a5a7824 */ /* 0x000fe200078e0a07 */
[----:B------:R-:W-:Y:S01]  /*1650*/  UMOV UR6, 0xffffffff ;  /* 0xffffffff00067882 */ /* 0x000fe20000000000 */
[----:B------:R-:W-:Y:S01]  /*1660*/  IMAD.SHL.U32 R92, R3, 0x2, RZ ;  /* 0x00000002035c7824 */ /* 0x000fe200078e00ff */
[----:B------:R-:W-:Y:S01]  /*1670*/  LOP3.LUT R0, R0, 0x8, RZ, 0xc0, !PT ;  /* 0x0000000800007812 */ /* 0x000fe200078ec0ff */
[----:B0-----:R-:W-:Y:S01]  /*1680*/  ULEA UR42, UR5, UR42, 0x18 ;  /* 0x0000002a052a7291 */ /* 0x001fe2000f8ec03f */
[--C-:B------:R-:W-:Y:S01]  /*1690*/  SHF.R.S32.HI R91, RZ, 0x1f, R90.reuse ;  /* 0x0000001fff5b7819 */ /* 0x100fe2000001145a */
[C-C-:B------:R-:W-:Y:S01]  /*16a0*/  IMAD R97, R9.reuse, -0x10, -R90.reuse ;  /* 0xfffffff009617824 */ /* 0x140fe200078e0a5a */
[----:B------:R-:W-:Y:S01]  /*16b0*/  ULDC UR8, c[0x0][0x284] ;  /* 0x0000a10000087ab9 */ /* 0x000fe20000000800 */
[----:B------:R-:W-:Y:S01]  /*16c0*/  UIADD3 UR49, UR42, 0x50, URZ ;  /* 0x000000502a317890 */ /* 0x000fe2000fffe03f */
[----:B------:R-:W-:Y:S01]  /*16d0*/  SEL R99, RZ, 0x1, P0 ;  /* 0x00000001ff637807 */ /* 0x000fe20000000000 */
[----:B------:R-:W-:Y:S01]  /*16e0*/  USEL UR45, UR45, URZ, !UP0 ;  /* 0x0000003f2d2d7287 */ /* 0x000fe2000c000000 */
[----:B------:R-:W-:Y:S01]  /*16f0*/  IMAD.WIDE R90, R9, 0x10, R90 ;  /* 0x00000010095a7825 */ /* 0x000fe200078e025a */
[----:B------:R-:W-:Y:S01]  /*1700*/  USEL UR46, UR39, 0x1, UP1 ;  /* 0x00000001272e7887 */ /* 0x000fe20008800000 */
[C---:B------:R-:W-:Y:S01]  /*1710*/  LOP3.LUT R100, R0.reuse, 0x8, RZ, 0x3c, !PT ;  /* 0x0000000800647812 */ /* 0x040fe200078e3cff */
[----:B------:R-:W-:Y:S01]  /*1720*/  USHF.L.U32 UR6, UR6, UR44, URZ ;  /* 0x0000002c06067299 */ /* 0x000fe2000800063f */
[----:B-1----:R-:W-:Y:S01]  /*1730*/  IMAD R94, R3, -0x2, R94 ;  /* 0xfffffffe035e7824 */ /* 0x002fe200078e025e */
[----:B------:R-:W-:Y:S01]  /*1740*/  UISETP.EQ.U32.AND UP0, UPT, UR4, 0x1, !UP0 ;  /* 0x000000010400788c */ /* 0x000fe2000c702070 */
[----:B------:R-:W-:Y:S01]  /*1750*/  LEA R95, R5, UR49, 0x3 ;  /* 0x00000031055f7c11 */ /* 0x000fe2000f8e18ff */
[----:B------:R-:W-:Y:S01]  /*1760*/  VIADD R97, R97, UR8 ;  /* 0x0000000861617c36 */ /* 0x000fe20008000000 */
[----:B------:R-:W-:Y:S01]  /*1770*/  LOP3.LUT R96, R0, 0x18, RZ, 0x3c, !PT ;  /* 0x0000001800607812 */ /* 0x000fe200078e3cff */
[----:B------:R-:W-:Y:S01]  /*1780*/  ULDC UR43, c[0x0][0x600] ;  /* 0x00018000002b7ab9 */ /* 0x000fe20000000800 */
[----:B------:R-:W-:Y:S01]  /*1790*/  SHF.R.S32.HI R93, RZ, 0x1f, R92 ;  /* 0x0000001fff5d7819 */ /* 0x000fe2000001145c */
[----:B------:R-:W-:Y:S01]  /*17a0*/  UMOV UR7, 0x1 ;  /* 0x0000000100077882 */ /* 0x000fe20000000000 */
[----:B------:R-:W-:-:S02]  /*17b0*/  USHF.L.U32 UR40, UR39, 0x1, URZ ;  /* 0x0000000127287899 */ /* 0x000fc4000800063f */
[----:B------:R-:W-:Y:S02]  /*17c0*/  USHF.L.U64.HI UR41, UR50, 0x1, UR37 ;  /* 0x0000000132297899 */ /* 0x000fe40008010225 */
[----:B------:R-:W-:Y:S02]  /*17d0*/  UIADD3 UR43, UR43, -0x1, URZ ;  /* 0xffffffff2b2b7890 */ /* 0x000fe4000fffe03f */
[----:B------:R-:W-:Y:S02]  /*17e0*/  USHF.L.U32 UR44, UR7, UR44, URZ ;  /* 0x0000002c072c7299 */ /* 0x000fe4000800063f */
[----:B------:R-:W-:Y:S02]  /*17f0*/  UIADD3 UR46, -UR46, UR39, URZ ;  /* 0x000000272e2e7290 */ /* 0x000fe4000fffe13f */
[----:B------:R-:W-:Y:S02]  /*1800*/  ULOP3.LUT UR47, URZ, UR6, URZ, 0x33, !UPT ;  /* 0x000000063f2f7292 */ /* 0x000fe4000f8e333f */
[----:B------:R-:W-:-:S12]  /*1810*/  USEL UR48, URZ, 0x1, !UP0 ;  /* 0x000000013f307887 */ /* 0x000fd8000c000000 */
.L_x_169:
[----:B------:R-:W-:-:S04]  /*1820*/  SHF.L.U32 R0, R99, 0x1f, RZ ;  /* 0x0000001f63007819 */ /* 0x000fc800000006ff */
[----:B------:R-:W0:Y:S02]  /*1830*/  SYNCS.PHASECHK.TRANS64.TRYWAIT P0, [R95+URZ+-0x8], R0 ;  /* 0xfffff8005f0075a7 */ /* 0x000e24000800017f */
[----:B01-34-:R-:W-:Y:S05]  /*1840*/  @!P0 BRA `(.L_x_18) ;  /* 0x0000005400848947 */ /* 0x01bfea0003800000 */
.L_x_191:
[----:B------:R-:W-:Y:S02]  /*1850*/  ULDC UR4, c[0x0][0x28c] ;  /* 0x0000a30000047ab9 */ /* 0x000fe40000000800 */
[----:B------:R-:W-:-:S13]  /*1860*/  ISETP.LT.AND P0, PT, RZ, UR4, PT ;  /* 0x00000004ff007c0c */ /* 0x000fda000bf01270 */
[----:B------:R-:W-:Y:S05]  /*1870*/  @P0 BRA `(.L_x_19) ;  /* 0x0000000000400947 */ /* 0x000fea0003800000 */
[----:B0-----:R-:W-:Y:S01]  /*1880*/  MOV R0, 0x0 ;  /* 0x0000000000007802 */ /* 0x001fe20000000f00 */
[----:B------:R-:W-:Y:S01]  /*1890*/  ULDC.64 UR4, c[0x4][0x68] ;  /* 0x01001a0000047ab9 */ /* 0x000fe20000000a00 */
[----:B------:R-:W-:Y:S01]  /*18a0*/  ULDC.64 UR6, c[0x4][0x8] ;  /* 0x0100020000067ab9 */ /* 0x000fe20000000a00 */
[----:B------:R-:W-:Y:S01]  /*18b0*/  IMAD.U32 R4, RZ, RZ, UR4 ;  /* 0x00000004ff047e24 */ /* 0x000fe2000f8e00ff */
[----:B------:R0:W1:Y:S01]  /*18c0*/  LDC.64 R14, c[0x4][R0] ;  /* 0x01000000000e7b82 */ /* 0x0000620000000a00 */
[----:B------:R-:W-:Y:S01]  /*18d0*/  IMAD.U32 R5, RZ, RZ, UR5 ;  /* 0x00000005ff057e24 */ /* 0x000fe2000f8e00ff */
[----:B------:R-:W-:Y:S01]  /*18e0*/  ULDC.64 UR4, c[0x4][0x70] ;  /* 0x01001c0000047ab9 */ /* 0x000fe20000000a00 */
[----:B------:R-:W-:Y:S02]  /*18f0*/  IMAD.U32 R10, RZ, RZ, UR6 ;  /* 0x00000006ff0a7e24 */ /* 0x000fe4000f8e00ff */
[----:B------:R-:W-:Y:S02]  /*1900*/  IMAD.U32 R6, RZ, RZ, UR4 ;  /* 0x00000004ff067e24 */ /* 0x000fe4000f8e00ff */
[----:B------:R-:W-:-:S02]  /*1910*/  IMAD.U32 R7, RZ, RZ, UR5 ;  /* 0x00000005ff077e24 */ /* 0x000fc4000f8e00ff */
[----:B------:R-:W-:Y:S02]  /*1920*/  IMAD.U32 R11, RZ, RZ, UR7 ;  /* 0x00000007ff0b7e24 */ /* 0x000fe4000f8e00ff */
[----:B------:R-:W-:Y:S02]  /*1930*/  IMAD.MOV.U32 R8, RZ, RZ, 0x1e1 ;  /* 0x000001e1ff087424 */ /* 0x000fe400078e00ff */
[----:B------:R-:W-:Y:S02]  /*1940*/  IMAD.MOV.U32 R12, RZ, RZ, 0x1 ;  /* 0x00000001ff0c7424 */ /* 0x000fe400078e00ff */
[----:B0-----:R-:W-:-:S07]  /*1950*/  IMAD.MOV.U32 R13, RZ, RZ, RZ ;  /* 0x000000ffff0d7224 */ /* 0x001fce00078e00ff */
[----:B------:R-:W-:-:S07]  /*1960*/  LEPC R20, `(.L_x_19) ;  /* 0x000000001014794e */ /* 0x000fce0000000000 */
[----:B-1---5:R-:W-:Y:S05]  /*1970*/  CALL.ABS.NOINC R14 ;  /* 0x000000000e007343 */ /* 0x022fea0003c00000 */
.L_x_19:
[----:B------:R-:W-:-:S06]  /*1980*/  ULOP3.LUT UR4, UR36, 0x1, URZ, 0xfc, !UPT ;  /* 0x0000000124047892 */ /* 0x000fcc000f8efc3f */
[----:B0-----:R-:W-:-:S05]  /*1990*/  IMAD.U32 R0, RZ, RZ, UR4 ;  /* 0x00000004ff007e24 */ /* 0x001fca000f8e00ff */
[----:B------:R-:W-:-:S13]  /*19a0*/  ISETP.NE.AND P0, PT, R0, 0x3, PT ;  /* 0x000000030000780c */ /* 0x000fda0003f05270 */
[----:B------:R-:W-:Y:S05]  /*19b0*/  @!P0 BRA `(.L_x_20) ;  /* 0x0000000000048947 */ /* 0x000fea0003800000 */
[----:B------:R-:W-:Y:S01]  /*19c0*/  BPT.TRAP 0x1 ;  /* 0x000000040000795c */ /* 0x000fe20000300000 */
.L_x_20:
[----:B------:R-:W-:Y:S02]  /*19d0*/  IMAD.U32 R3, RZ, RZ, UR45 ;  /* 0x0000002dff037e24 */ /* 0x000fe4000f8e00ff */
[----:B------:R-:W-:-:S03]  /*19e0*/  IMAD.U32 R0, RZ, RZ, UR48 ;  /* 0x00000030ff007e24 */ /* 0x000fc6000f8e00ff */
[----:B------:R-:W-:Y:S02]  /*19f0*/  LEA R3, R3, UR42, 0x3 ;  /* 0x0000002a03037c11 */ /* 0x000fe4000f8e18ff */
[----:B------:R-:W-:-:S04]  /*1a00*/  SHF.L.U32 R0, R0, 0x1f, RZ ;  /* 0x0000001f00007819 */ /* 0x000fc800000006ff */
[----:B------:R0:W1:Y:S01]  /*1a10*/  SYNCS.PHASECHK.TRANS64.TRYWAIT P1, [R3+URZ], R0 ;  /* 0x00000000030075a7 */ /* 0x000062000802017f */
[----:B------:R-:W-:Y:S05]  /*1a20*/  @!P0 BRA `(.L_x_21) ;  /* 0x0000000000048947 */ /* 0x000fea0003800000 */
[----:B------:R-:W-:Y:S01]  /*1a30*/  BPT.TRAP 0x1 ;  /* 0x000000040000795c */ /* 0x000fe20000300000 */
.L_x_21:
[----:B------:R-:W-:-:S05]  /*1a40*/  IMAD.U32 R4, RZ, RZ, UR46 ;  /* 0x0000002eff047e24 */ /* 0x000fca000f8e00ff */
[----:B------:R-:W-:Y:S01]  /*1a50*/  ISETP.GE.AND P2, PT, R4, 0x1, PT ;  /* 0x000000010400780c */ /* 0x000fe20003f46270 */
[----:B-1----:R-:W-:-:S12]  /*1a60*/  @P1 BRA `(.L_x_22) ;  /* 0x0000000000081947 */ /* 0x002fd80003800000 */
[----:B------:R-:W1:Y:S02]  /*1a70*/  SYNCS.PHASECHK.TRANS64.TRYWAIT P1, [R3+URZ], R0 ;  /* 0x00000000030075a7 */ /* 0x000e64000802017f */
[----:B-1----:R-:W-:Y:S05]  /*1a80*/  @!P1 BRA `(.L_x_23) ;  /* 0x0000005400089947 */ /* 0x002fea0003800000 */
.L_x_22:
[----:B------:R-:W-:Y:S05]  /*1a90*/  WARPSYNC.ALL ;  /* 0x0000000000007948 */ /* 0x000fea0003800000 */
[----:B------:R-:W-:Y:S01]  /*1aa0*/  UIADD3 UR4, UR42, 0x180, URZ ;  /* 0x000001802a047890 */ /* 0x000fe2000fffe03f */
[----:B------:R-:W-:Y:S01]  /*1ab0*/  WARPGROUP.ARRIVE ;  /* 0x00000000000079c5 */ /* 0x000fe20000000000 */
[----:B------:R-:W-:Y:S02]  /*1ac0*/  UIADD3 UR5, UR42, 0x8180, URZ ;  /* 0x000081802a057890 */ /* 0x000fe4000fffe03f */
[----:B------:R-:W-:Y:S02]  /*1ad0*/  USHF.R.U32.HI UR4, URZ, 0x4, UR4 ;  /* 0x000000043f047899 */ /* 0x000fe40008011604 */
[----:B------:R-:W-:-:S02]  /*1ae0*/  USHF.R.U32.HI UR5, URZ, 0x4, UR5 ;  /* 0x000000043f057899 */ /* 0x000fc40008011605 */
[----:B------:R-:W-:Y:S02]  /*1af0*/  ULOP3.LUT UR4, UR4, 0x3fff, URZ, 0xc0, !UPT ;  /* 0x00003fff04047892 */ /* 0x000fe4000f8ec03f */
[----:B------:R-:W-:Y:S02]  /*1b00*/  ULOP3.LUT UR5, UR5, 0x3fff, URZ, 0xc0, !UPT ;  /* 0x00003fff05057892 */ /* 0x000fe4000f8ec03f */
[----:B------:R-:W-:Y:S02]  /*1b10*/  ULOP3.LUT UR8, UR4, 0x10000, URZ, 0xfc, !UPT ;  /* 0x0001000004087892 */ /* 0x000fe4000f8efc3f */
[----:B------:R-:W-:Y:S02]  /*1b20*/  ULOP3.LUT UR9, UR5, 0x10000, URZ, 0xfc, !UPT ;  /* 0x0001000005097892 */ /* 0x000fe4000f8efc3f */
[----:B------:R-:W-:Y:S02]  /*1b30*/  ULEA UR10, UR45, UR8, 0x9 ;  /* 0x000000082d0a7291 */ /* 0x000fe4000f8e483f */
[----:B------:R-:W-:Y:S01]  /*1b40*/  ULEA UR11, UR45, UR9, 0xa ;  /* 0x000000092d0b7291 */ /* 0x000fe2000f8e503f */
[----:B------:R-:W-:Y:S01]  /*1b50*/  UMOV UR5, 0x40000040 ;  /* 0x4000004000057882 */ /* 0x000fe20000000000 */
[----:B------:R-:W-:-:S03]  /*1b60*/  UMOV UR7, 0x40000040 ;  /* 0x4000004000077882 */ /* 0x000fc60000000000 */
[----:B------:R-:W-:Y:S02]  /*1b70*/  UMOV UR4, UR10 ;  /* 0x0000000a00047c82 */ /* 0x000fe40008000000 */
[----:B------:R-:W-:Y:S02]  /*1b80*/  UMOV UR6, UR11 ;  /* 0x0000000b00067c82 */ /* 0x000fe40008000000 */
[----:B------:R-:W-:Y:S01]  /*1b90*/  IGMMA.64x128x32.S8.S8 R24, gdesc[UR4], RZ, !UPT, gsb0 ;  /* 0x03600000041879f1 */ /* 0x000fe2000c0410ff */
[----:B------:R-:W-:Y:S02]  /*1ba0*/  UIADD3 UR4, UR10, 0x2, URZ ;  /* 0x000000020a047890 */ /* 0x000fe4000fffe03f */
[----:B------:R-:W-:Y:S01]  /*1bb0*/  UIADD3 UR6, UR11, 0x2, URZ ;  /* 0x000000020b067890 */ /* 0x000fe2000fffe03f */
[----:B------:R-:W-:Y:S01]  /*1bc0*/  UMOV UR5, 0x40000040 ;  /* 0x4000004000057882 */ /* 0x000fe20000000000 */
[----:B------:R-:W-:Y:S01]  /*1bd0*/  UMOV UR7, 0x40000040 ;  /* 0x4000004000077882 */ /* 0x000fe20000000000 */
[----:B------:R-:W-:-:S02]  /*1be0*/  WARPGROUP.DEPBAR.LE gsb0, 0x0 ;  /* 0x00008000000079c5 */ /* 0x000fc40000010000 */
[----:B------:R-:W-:-:S06]  /*1bf0*/  WARPGROUP.ARRIVE ;  /* 0x00000000000079c5 */ /* 0x000fcc0000000000 */
[----:B------:R-:W-:Y:S01]  /*1c00*/  IGMMA.64x128x32.S8.S8 R24, gdesc[UR4], R24, gsb0 ;  /* 0x03600000041879f1 */ /* 0x000fe20008041018 */
[----:B------:R-:W-:Y:S02]  /*1c10*/  UIADD3 UR4, UR10, 0x4, URZ ;  /* 0x000000040a047890 */ /* 0x000fe4000fffe03f */
[----:B------:R-:W-:Y:S01]  /*1c20*/  UIADD3 UR6, UR11, 0x4, URZ ;  /* 0x000000040b067890 */ /* 0x000fe2000fffe03f */
[----:B------:R-:W-:Y:S01]  /*1c30*/  UMOV UR5, 0x40000040 ;  /* 0x4000004000057882 */ /* 0x000fe20000000000 */
[----:B------:R-:W-:Y:S01]  /*1c40*/  UMOV UR7, 0x40000040 ;  /* 0x4000004000077882 */ /* 0x000fe20000000000 */
[----:B------:R-:W-:Y:S02]  /*1c50*/  WARPGROUP.DEPBAR.LE gsb0, 0x0 ;  /* 0x00008000000079c5 */ /* 0x000fe40000010000 */
        /* <DEDUP_REMOVED lines=8> */
[----:B------:R-:W-:Y:S03]  /*1ce0*/  IGMMA.64x128x32.S8.S8 R24, gdesc[UR4], R24, gsb0 ;  /* 0x03600000041879f1 */ /* 0x000fe60008041018 */
[----:B------:R-:W-:Y:S02]  /*1cf0*/  WARPGROUP.DEPBAR.LE gsb0, 0x0 ;  /* 0x00008000000079c5 */ /* 0x000fe40000010000 */
[----:B------:R-:W-:Y:S05]  /*1d00*/  @!P2 BRA `(.L_x_24) ;  /* 0x000000040018a947 */ /* 0x000fea0003800000 */
[----:B------:R-:W-:Y:S01]  /*1d10*/  UIADD3 UR4, UR45, 0x1, URZ ;  /* 0x000000012d047890 */ /* 0x000fe2000fffe03f */
[----:B01----:R-:W-:Y:S02]  /*1d20*/  IMAD.U32 R0, RZ, RZ, UR46 ;  /* 0x0000002eff007e24 */ /* 0x003fe4000f8e00ff */
[----:B------:R-:W-:Y:S01]  /*1d30*/  IMAD.U32 R3, RZ, RZ, UR45 ;  /* 0x0000002dff037e24 */ /* 0x000fe2000f8e00ff */
[----:B------:R-:W-:-:S04]  /*1d40*/  UISETP.NE.AND UP0, UPT, UR4, 0x4, UPT ;  /* 0x000000040400788c */ /* 0x000fc8000bf05270 */
[----:B------:R-:W-:Y:S02]  /*1d50*/  USEL UR5, URZ, 0x1, UP0 ;  /* 0x000000013f057887 */ /* 0x000fe40008000000 */
[----:B------:R-:W-:Y:S02]  /*1d60*/  USEL UR10, UR4, URZ, UP0 ;  /* 0x0000003f040a7287 */ /* 0x000fe40008000000 */
[----:B------:R-:W-:-:S06]  /*1d70*/  ULOP3.LUT UR5, UR48, UR5, URZ, 0x3c, !UPT ;  /* 0x0000000530057292 */ /* 0x000fcc000f8e3c3f */
[----:B------:R-:W-:-:S07]  /*1d80*/  IMAD.U32 R6, RZ, RZ, UR5 ;  /* 0x00000005ff067e24 */ /* 0x000fce000f8e00ff */
.L_x_31:
[----:B------:R-:W-:Y:S05]  /*1d90*/  @!P0 BRA `(.L_x_25) ;  /* 0x0000000000048947 */ /* 0x000fea0003800000 */
[----:B------:R-:W-:Y:S01]  /*1da0*/  BPT.TRAP 0x1 ;  /* 0x000000040000795c */ /* 0x000fe20000300000 */
.L_x_25:
[----:B------:R-:W-:Y:S01]  /*1db0*/  ULEA UR4, UR10, UR42, 0x3 ;  /* 0x0000002a0a047291 */ /* 0x000fe2000f8e183f */
[----:B------:R-:W-:-:S08]  /*1dc0*/  SHF.L.U32 R4, R6, 0x1f, RZ ;  /* 0x0000001f06047819 */ /* 0x000fd000000006ff */
[----:B------:R0:W1:Y:S01]  /*1dd0*/  SYNCS.PHASECHK.TRANS64.TRYWAIT P1, [UR4], R4 ;  /* 0x00000004ff0075a7 */ /* 0x0000620008020144 */
[----:B------:R-:W-:Y:S05]  /*1de0*/  @!P0 BRA `(.L_x_26) ;  /* 0x0000000000048947 */ /* 0x000fea0003800000 */
[----:B------:R-:W-:Y:S01]  /*1df0*/  BPT.TRAP 0x1 ;  /* 0x000000040000795c */ /* 0x000fe20000300000 */
.L_x_26:
[----:B-1----:R-:W-:Y:S05]  /*1e00*/  @P1 BRA `(.L_x_27) ;  /* 0x0000000000081947 */ /* 0x002fea0003800000 */
[----:B------:R-:W1:Y:S02]  /*1e10*/  SYNCS.PHASECHK.TRANS64.TRYWAIT P1, [UR4], R4 ;  /* 0x00000004ff0075a7 */ /* 0x000e640008020144 */
[----:B-1----:R-:W-:Y:S05]  /*1e20*/  @!P1 BRA `(.L_x_28) ;  /* 0x0000005000349947 */ /* 0x002fea0003800000 */
.L_x_27:
[----:B------:R-:W-:Y:S01]  /*1e30*/  ULEA UR11, UR10, UR8, 0x9 ;  /* 0x000000080a0b7291 */ /* 0x000fe2000f8e483f */
[----:B------:R-:W-:Y:S01]  /*1e40*/  WARPGROUP.ARRIVE ;  /* 0x00000000000079c5 */ /* 0x000fe20000000000 */
[----:B------:R-:W-:Y:S01]  /*1e50*/  ULEA UR12, UR10, UR9, 0xa ;  /* 0x000000090a0c7291 */ /* 0x000fe2000f8e503f */
[----:B------:R-:W-:Y:S01]  /*1e60*/  UMOV UR5, 0x40000040 ;  /* 0x4000004000057882 */ /* 0x000fe20000000000 */
[----:B------:R-:W-:-:S03]  /*1e70*/  UMOV UR7, 0x40000040 ;  /* 0x4000004000077882 */ /* 0x000fc60000000000 */
[----:B------:R-:W-:Y:S02]  /*1e80*/  UMOV UR4, UR11 ;  /* 0x0000000b00047c82 */ /* 0x000fe40008000000 */
[----:B------:R-:W-:Y:S02]  /*1e90*/  UMOV UR6, UR12 ;  /* 0x0000000c00067c82 */ /* 0x000fe40008000000 */
[----:B------:R-:W-:Y:S01]  /*1ea0*/  IGMMA.64x128x32.S8.S8 R24, gdesc[UR4], R24, gsb0 ;  /* 0x03600000041879f1 */ /* 0x000fe20008041018 */
        /* <DEDUP_REMOVED lines=23> */
[----:B------:R-:W-:Y:S01]  /*2020*/  BPT.TRAP 0x1 ;  /* 0x000000040000795c */ /* 0x000fe20000300000 */
.L_x_29:
[----:B------:R-:W-:Y:S01]  /*2030*/  ISETP.NE.AND P1, PT, R23, RZ, PT ;  /* 0x000000ff1700720c */ /* 0x000fe20003f25270 */
[----:B------:R-:W-:-:S12]  /*2040*/  UISETP.GT.U32.AND UP0, UPT, UR36, 0x1, UPT ;  /* 0x000000012400788c */ /* 0x000fd8000bf04070 */
[----:B01----:R-:W-:-:S05]  /*2050*/  @P1 LEA R4, R3, UR42, 0x3 ;  /* 0x0000002a03041c11 */ /* 0x003fca000f8e18ff */
[----:B------:R-:W-:-:S05]  /*2060*/  @P1 VIADD R5, R4, 0x20 ;  /* 0x0000002004051836 */ /* 0x000fca0000000000 */
[----:B------:R-:W-:-:S04]  /*2070*/  @P1 PRMT R5, R22, 0x654, R5 ;  /* 0x0000065416051816 */ /* 0x000fc80000000005 */
[----:B------:R0:W-:Y:S01]  /*2080*/  @P1 SYNCS.ARRIVE.TRANS64.RED.A1T0 RZ, [R5+URZ], RZ ;  /* 0x000000ff05ff19a7 */ /* 0x0001e2000810043f */
[----:B------:R-:W-:-:S13]  /*2090*/  PLOP3.LUT P1, PT, PT, PT, UP0, 0x80, 0x0 ;  /* 0x000000000000781c */ /* 0x000fda0003f2f008 */
[----:B0-----:R-:W-:Y:S05]  /*20a0*/  @P1 BRA `(.L_x_30) ;  /* 0x0000000000041947 */ /* 0x001fea0003800000 */
[----:B------:R-:W-:Y:S01]  /*20b0*/  BPT.TRAP 0x1 ;  /* 0x000000040000795c */ /* 0x000fe20000300000 */
.L_x_30:
[----:B------:R-:W-:Y:S01]  /*20c0*/  UIADD3 UR10, UR10, 0x1, URZ ;  /* 0x000000010a0a7890 */ /* 0x000fe2000fffe03f */
[C---:B------:R-:W-:Y:S01]  /*20d0*/  ISETP.GT.AND P2, PT, R0.reuse, 0x1, PT ;  /* 0x000000010000780c */ /* 0x040fe20003f44270 */
[----:B------:R-:W-:Y:S02]  /*20e0*/  VIADD R3, R3, 0x1 ;  /* 0x0000000103037836 */ /* 0x000fe40000000000 */
[----:B------:R-:W-:Y:S01]  /*20f0*/  UISETP.NE.AND UP0, UPT, UR10, 0x4, UPT ;  /* 0x000000040a00788c */ /* 0x000fe2000bf05270 */
[----:B------:R-:W-:Y:S02]  /*2100*/  VIADD R0, R0, 0xffffffff ;  /* 0xffffffff00007836 */ /* 0x000fe40000000000 */
[C---:B------:R-:W-:Y:S01]  /*2110*/  ISETP.NE.AND P1, PT, R3.reuse, 0x4, PT ;  /* 0x000000040300780c */ /* 0x040fe20003f25270 */
[----:B------:R-:W-:Y:S02]  /*2120*/  USEL UR4, URZ, 0x1, UP0 ;  /* 0x000000013f047887 */ /* 0x000fe40008000000 */
[----:B------:R-:W-:Y:S01]  /*2130*/  USEL UR10, UR10, URZ, UP0 ;  /* 0x0000003f0a0a7287 */ /* 0x000fe20008000000 */
[----:B------:R-:W-:-:S03]  /*2140*/  SEL R3, R3, RZ, P1 ;  /* 0x000000ff03037207 */ /* 0x000fc60000800000 */
[----:B------:R-:W-:Y:S01]  /*2150*/  LOP3.LUT R6, R6, UR4, RZ, 0x3c, !PT ;  /* 0x0000000406067c12 */ /* 0x000fe2000f8e3cff */
[----:B------:R-:W-:Y:S07]  /*2160*/  @P2 BRA `(.L_x_31) ;  /* 0xfffffffc00082947 */ /* 0x000fee000383ffff */
.L_x_24:
[----:B01----:R-:W0:Y:S01]  /*2170*/  LDC R0, c[0x0][0x28c] ;  /* 0x0000a300ff007b82 */ /* 0x003e220000000800 */
[----:B------:R1:W-:Y:S01]  /*2180*/  SYNCS.ARRIVE.TRANS64.A1T0 RZ, [R100+UR49], RZ ;  /* 0x000000ff64ff79a7 */ /* 0x0003e20008100031 */
[----:B0-----:R-:W-:-:S13]  /*2190*/  ISETP.GE.AND P1, PT, R0, 0x1, PT ;  /* 0x000000010000780c */ /* 0x001fda0003f26270 */
[----:B-1----:R-:W-:Y:S05]  /*21a0*/  @!P1 BRA `(.L_x_32) ;  /* 0x0000000000409947 */ /* 0x002fea0003800000 */
[----:B------:R-:W-:Y:S05]  /*21b0*/  @!P0 BRA `(.L_x_33) ;  /* 0x0000000000048947 */ /* 0x000fea0003800000 */
[----:B------:R-:W-:Y:S01]  /*21c0*/  BPT.TRAP 0x1 ;  /* 0x000000040000795c */ /* 0x000fe20000300000 */
.L_x_33:
[----:B------:R-:W-:Y:S01]  /*21d0*/  ISETP.NE.AND P0, PT, R23, RZ, PT ;  /* 0x000000ff1700720c */ /* 0x000fe20003f05270 */
[----:B------:R-:W-:-:S12]  /*21e0*/  IMAD.U32 R3, RZ, RZ, UR42 ;  /* 0x0000002aff037e24 */ /* 0x000fd8000f8e00ff */
[----:B------:R-:W-:-:S05]  /*21f0*/  VOTEU.ANY UP0, P0 ;  /* 0x00000000003f7886 */ /* 0x000fca0000000100 */
[----:B------:R-:W-:Y:S02]  /*2200*/  @UP0 UIADD3 UR4, UR46, UR45, URZ ;  /* 0x0000002d2e040290 */ /* 0x000fe4000fffe03f */
[----:B------:R-:W-:-:S04]  /*2210*/  UISETP.GT.U32.AND UP0, UPT, UR36, 0x1, UPT ;  /* 0x000000012400788c */ /* 0x000fc8000bf04070 */
[----:B------:R-:W-:-:S04]  /*2220*/  IMAD.U32 R0, RZ, RZ, UR4 ;  /* 0x00000004ff007e24 */ /* 0x000fc8000f8e00ff */
[----:B------:R-:W-:-:S05]  /*2230*/  @P0 IMAD.SHL.U32 R0, R0, 0x8, RZ ;  /* 0x0000000800000824 */ /* 0x000fca00078e00ff */
[----:B------:R-:W-:-:S04]  /*2240*/  @P0 LOP3.LUT R0, R0, 0x18, RZ, 0xc0, !PT ;  /* 0x0000001800000812 */ /* 0x000fc800078ec0ff */
[----:B------:R-:W-:-:S04]  /*2250*/  @P0 IADD3 R3, R3, 0x20, R0 ;  /* 0x0000002003030810 */ /* 0x000fc80007ffe000 */
[----:B------:R-:W-:-:S04]  /*2260*/  @P0 PRMT R3, R22, 0x654, R3 ;  /* 0x0000065416030816 */ /* 0x000fc80000000003 */
[----:B------:R0:W-:Y:S01]  /*2270*/  @P0 SYNCS.ARRIVE.TRANS64.RED.A1T0 RZ, [R3+URZ], RZ ;  /* 0x000000ff03ff09a7 */ /* 0x0001e2000810043f */
[----:B------:R-:W-:-:S13]  /*2280*/  PLOP3.LUT P0, PT, PT, PT, UP0, 0x80, 0x0 ;  /* 0x000000000000781c */ /* 0x000fda0003f0f008 */
[----:B0-----:R-:W-:Y:S05]  /*2290*/  @P0 BRA `(.L_x_32) ;  /* 0x0000000000040947 */ /* 0x001fea0003800000 */
[----:B------:R-:W-:Y:S01]  /*22a0*/  BPT.TRAP 0x1 ;  /* 0x000000040000795c */ /* 0x000fe20000300000 */
.L_x_32:
[----:B------:R-:W-:Y:S01]  /*22b0*/  SHF.L.U32 R4, R99, 0x1f, RZ ;  /* 0x0000001f63047819 */ /* 0x000fe200000006ff */
[----:B------:R-:W-:-:S03]  /*22c0*/  IMAD.SHL.U32 R0, R19, 0x40, RZ ;  /* 0x0000004013007824 */ /* 0x000fc600078e00ff */
[----:B------:R-:W0:Y:S02]  /*22d0*/  SYNCS.PHASECHK.TRANS64.TRYWAIT P0, [R95+URZ+0x8], R4 ;  /* 0x000008045f0075a7 */ /* 0x000e24000800017f */
[----:B0-----:R-:W-:Y:S05]  /*22e0*/  @!P0 BRA `(.L_x_34) ;  /* 0x0000004c001c8947 */ /* 0x001fea0003800000 */
.L_x_192:
[----:B------:R-:W-:Y:S01]  /*22f0*/  ULDC UR4, c[0x0][0x284] ;  /* 0x0000a10000047ab9 */ /* 0x000fe20000000800 */
[----:B------:R-:W-:Y:S01]  /*2300*/  IMAD.SHL.U32 R11, R18, 0x80, RZ ;  /* 0x00000080120b7824 */ /* 0x000fe200078e00ff */
[----:B------:R-:W-:Y:S01]  /*2310*/  ISETP.GE.AND P0, PT, R0, UR4, PT ;  /* 0x0000000400007c0c */ /* 0x000fe2000bf06270 */
[----:B------:R-:W-:-:S03]  /*2320*/  ULDC UR4, c[0x0][0x288] ;  /* 0x0000a20000047ab9 */ /* 0x000fc60000000800 */
[----:B------:R-:W-:-:S13]  /*2330*/  ISETP.GE.OR P0, PT, R11, UR4, P0 ;  /* 0x000000040b007c0c */ /* 0x000fda0008706670 */
[----:B------:R-:W-:Y:S05]  /*2340*/  @P0 BRA `(.L_x_35) ;  /* 0x0000003000c80947 */ /* 0x000fea0003800000 */
[----:B------:R-:W1:Y:S01]  /*2350*/  LDC.64 R8, c[0x0][0x5c8] ;  /* 0x00017200ff087b82 */ /* 0x000e620000000a00 */
[----:B------:R-:W-:Y:S01]  /*2360*/  SHF.R.S32.HI R10, RZ, 0x1f, R2 ;  /* 0x0000001fff0a7819 */ /* 0x000fe20000011402 */
[----:B------:R-:W-:Y:S01]  /*2370*/  ULDC.64 UR4, c[0x0][0x5d0] ;  /* 0x0001740000047ab9 */ /* 0x000fe20000000a00 */
[----:B------:R-:W-:Y:S01]  /*2380*/  SHF.R.S32.HI R15, RZ, 0x1f, R11 ;  /* 0x0000001fff0f7819 */ /* 0x000fe2000001140b */
[----:B0-----:R-:W-:Y:S01]  /*2390*/  IMAD.WIDE.U32 R4, R2, UR4, R92 ;  /* 0x0000000402047c25 */ /* 0x001fe2000f8e005c */
[----:B------:R-:W-:Y:S03]  /*23a0*/  BSSY B0, `(.L_x_35) ;  /* 0x000032c000007945 */ /* 0x000fe60003800000 */
[----:B------:R-:W-:Y:S01]  /*23b0*/  IMAD R3, R10, UR4, RZ ;  /* 0x000000040a037c24 */ /* 0x000fe2000f8e02ff */
[----:B------:R-:W-:Y:S01]  /*23c0*/  IADD3 R4, P0, R11, R4, RZ ;  /* 0x000000040b047210 */ /* 0x000fe20007f1e0ff */
[----:B------:R-:W-:-:S04]  /*23d0*/  IMAD.WIDE R12, R19, 0x40, R90 ;  /* 0x00000040130c7825 */ /* 0x000fc800078e025a */
[----:B------:R-:W-:Y:S01]  /*23e0*/  IMAD R3, R2, UR5, R3 ;  /* 0x0000000502037c24 */ /* 0x000fe2000f8e0203 */
[----:B------:R-:W-:Y:S01]  /*23f0*/  ULDC.64 UR4, c[0x0][0x5c0] ;  /* 0x0001700000047ab9 */ /* 0x000fe20000000a00 */
[----:B------:R-:W-:Y:S02]  /*2400*/  IMAD.IADD R18, R97, 0x1, -R0 ;  /* 0x0000000161127824 */ /* 0x000fe400078e0a00 */
[----:B------:R-:W-:Y:S01]  /*2410*/  IMAD.IADD R14, R94, 0x1, -R11 ;  /* 0x000000015e0e7824 */ /* 0x000fe200078e0a0b */
[----:B------:R-:W-:Y:S01]  /*2420*/  IADD3.X R5, R15, R5, R3, P0, !PT ;  /* 0x000000050f057210 */ /* 0x000fe200007fe403 */
[-C--:B-1----:R-:W-:Y:S02]  /*2430*/  IMAD R3, R13, R8.reuse, RZ ;  /* 0x000000080d037224 */ /* 0x082fe400078e02ff */
[----:B------:R-:W-:-:S04]  /*2440*/  IMAD.WIDE.U32 R4, R12, R8, R4 ;  /* 0x000000080c047225 */ /* 0x000fc800078e0004 */
[----:B------:R-:W-:Y:S01]  /*2450*/  IMAD R3, R12, R9, R3 ;  /* 0x000000090c037224 */ /* 0x000fe200078e0203 */
[----:B------:R-:W-:-:S04]  /*2460*/  IADD3 R4, P0, R4, UR4, RZ ;  /* 0x0000000404047c10 */ /* 0x000fc8000ff1e0ff */
[----:B------:R-:W-:Y:S02]  /*2470*/  IADD3.X R5, R5, UR5, R3, P0, !PT ;  /* 0x0000000505057c10 */ /* 0x000fe400087fe403 */
[----:B-----5:R-:W-:Y:S02]  /*2480*/  ISETP.NE.AND P0, PT, R89, RZ, PT ;  /* 0x000000ff5900720c */ /* 0x020fe40003f05270 */
[----:B------:R-:W-:-:S04]  /*2490*/  LEA R6, P1, R8, R4, 0x3 ;  /* 0x0000000408067211 */ /* 0x000fc800078218ff */
[----:B------:R-:W-:-:S07]  /*24a0*/  LEA.HI.X R7, R8, R5, R9, 0x3, P1 ;  /* 0x0000000508077211 */ /* 0x000fce00008f1c09 */
[----:B------:R-:W-:Y:S05]  /*24b0*/  @!P0 BRA `(.L_x_36) ;  /* 0x0000002400608947 */ /* 0x000fea0003800000 */
[----:B------:R-:W0:Y:S01]  /*24c0*/  LDC.64 R20, c[0x0][0x5b0] ;  /* 0x00016c00ff147b82 */ /* 0x000e220000000a00 */
[----:B------:R-:W-:Y:S01]  /*24d0*/  ULDC.64 UR4, c[0x0][0x5b8] ;  /* 0x00016e0000047ab9 */ /* 0x000fe20000000a00 */
[----:B------:R-:W-:Y:S01]  /*24e0*/  ISETP.GE.AND P1, PT, R18, 0x1, PT ;  /* 0x000000011200780c */ /* 0x000fe20003f26270 */
[----:B------:R-:W-:Y:S01]  /*24f0*/  IMAD.WIDE.U32 R8, R2, UR4, R92 ;  /* 0x0000000402087c25 */ /* 0x000fe2000f8e005c */
[----:B------:R-:W-:Y:S02]  /*2500*/  BSSY B1, `(.L_x_37) ;  /* 0x000000e000017945 */ /* 0x000fe40003800000 */
[----:B------:R-:W-:Y:S01]  /*2510*/  ISETP.LT.OR P2, PT, R14, 0x1, !P1 ;  /* 0x000000010e00780c */ /* 0x000fe20004f41670 */
[----:B------:R-:W-:Y:S01]  /*2520*/  IMAD R3, R10, UR4, RZ ;  /* 0x000000040a037c24 */ /* 0x000fe2000f8e02ff */
[----:B------:R-:W1:Y:S01]  /*2530*/  LDC.64 R102, c[0x0][0x5a8] ;  /* 0x00016a00ff667b82 */ /* 0x000e620000000a00 */
[----:B------:R-:W-:Y:S02]  /*2540*/  IADD3 R10, P0, R11, R8, RZ ;  /* 0x000000080b0a7210 */ /* 0x000fe40007f1e0ff */
[----:B------:R-:W-:-:S05]  /*2550*/  IMAD R3, R2, UR5, R3 ;  /* 0x0000000502037c24 */ /* 0x000fca000f8e0203 */
[----:B------:R-:W-:Y:S01]  /*2560*/  IADD3.X R11, R15, R9, R3, P0, !PT ;  /* 0x000000090f0b7210 */ /* 0x000fe200007fe403 */
[-C--:B0-----:R-:W-:Y:S02]  /*2570*/  IMAD R0, R13, R20.reuse, RZ ;  /* 0x000000140d007224 */ /* 0x081fe400078e02ff */
[----:B------:R-:W-:-:S04]  /*2580*/  IMAD.WIDE.U32 R2, R12, R20, R10 ;  /* 0x000000140c027225 */ /* 0x000fc800078e000a */
[----:B------:R-:W-:Y:S01]  /*2590*/  IMAD R19, R12, R21, R0 ;  /* 0x000000150c137224 */ /* 0x000fe200078e0200 */
[----:B-1----:R-:W-:-:S04]  /*25a0*/  IADD3 R2, P0, R2, R102, RZ ;  /* 0x0000006602027210 */ /* 0x002fc80007f1e0ff */
[----:B------:R-:W-:Y:S01]  /*25b0*/  IADD3.X R3, R103, R3, R19, P0, !PT ;  /* 0x0000000367037210 */ /* 0x000fe200007fe413 */
[----:B------:R-:W-:Y:S08]  /*25c0*/  @P2 BRA `(.L_x_38) ;  /* 0x0000000000042947 */ /* 0x000ff00003800000 */
[----:B------:R0:W5:Y:S02]  /*25d0*/  LDG.E.U8 R98, desc[UR52][R2.64] ;  /* 0x0000003402627981 */ /* 0x000164000c1e1100 */
.L_x_38:
[----:B------:R-:W-:Y:S05]  /*25e0*/  BSYNC B1 ;  /* 0x0000000000017941 */ /* 0x000fea0003800000 */
.L_x_37:
[----:B-----5:R-:W-:Y:S01]  /*25f0*/  LOP3.LUT R0, R98, 0xffff, RZ, 0xc0, !PT ;  /* 0x0000ffff62007812 */ /* 0x020fe200078ec0ff */
[----:B------:R-:W-:Y:S01]  /*2600*/  IMAD.SHL.U32 R8, R20, 0x8, RZ ;  /* 0x0000000814087824 */ /* 0x000fe200078e00ff */
[----:B------:R-:W-:Y:S01]  /*2610*/  ISETP.LT.OR P5, PT, R14, 0x2, !P1 ;  /* 0x000000020e00780c */ /* 0x000fe20004fa1670 */
[----:B------:R-:W-:Y:S01]  /*2620*/  BSSY B1, `(.L_x_39) ;  /* 0x000000e000017945 */ /* 0x000fe20003800000 */
[----:B------:R-:W-:Y:S02]  /*2630*/  PRMT R0, R0, 0x8880, RZ ;  /* 0x0000888000007816 */ /* 0x000fe400000000ff */
[----:B------:R-:W-:Y:S02]  /*2640*/  SHF.L.U64.HI R9, R20, 0x3, R21 ;  /* 0x0000000314097819 */ /* 0x000fe40000010215 */
[----:B------:R-:W-:Y:S01]  /*2650*/  ISETP.GE.AND P0, PT, R18, 0x9, PT ;  /* 0x000000091200780c */ /* 0x000fe20003f06270 */
[----:B------:R-:W-:Y:S02]  /*2660*/  IMAD R13, R0, R89, RZ ;  /* 0x00000059000d7224 */ /* 0x000fe400078e02ff */
[----:B------:R-:W-:-:S04]  /*2670*/  IMAD.WIDE.U32 R8, R12, R20, R8 ;  /* 0x000000140c087225 */ /* 0x000fc800078e0008 */
[----:B------:R-:W-:Y:S01]  /*2680*/  @!P2 IMAD R15, R24, R88, R13 ;  /* 0x00000058180fa224 */ /* 0x000fe200078e020d */
[----:B------:R-:W-:Y:S01]  /*2690*/  IADD3 R8, P3, P4, R10, R102, R8 ;  /* 0x000000660a087210 */ /* 0x000fe20007c7e008 */
[----:B------:R-:W-:-:S03]  /*26a0*/  IMAD.IADD R12, R19, 0x1, R9 ;  /* 0x00000001130c7824 */ /* 0x000fc600078e0209 */
[----:B------:R1:W-:Y:S01]  /*26b0*/  @!P2 STG.E.U8 desc[UR52][R4.64], R15 ;  /* 0x0000000f0400a986 */ /* 0x0003e2000c101134 */
[----:B------:R-:W-:Y:S08]  /*26c0*/  @P5 BRA `(.L_x_40) ;  /* 0x00000000000c5947 */ /* 0x000ff00003800000 */
[----:B------:R-:W2:Y:S02]  /*26d0*/  LDG.E.U8 R98, desc[UR52][R2.64+0x1] ;  /* 0x0000013402627981 */ /* 0x000ea4000c1e1100 */
[----:B--2---:R-:W-:-:S05]  /*26e0*/  PRMT R0, R98, 0x8880, RZ ;  /* 0x0000888062007816 */ /* 0x004fca00000000ff */
[----:B------:R-:W-:-:S07]  /*26f0*/  IMAD R13, R0, R89, RZ ;  /* 0x00000059000d7224 */ /* 0x000fce00078e02ff */
.L_x_40:
[----:B------:R-:W-:Y:S05]  /*2700*/  BSYNC B1 ;  /* 0x0000000000017941 */ /* 0x000fea0003800000 */
.L_x_39:
[C---:B------:R-:W-:Y:S01]  /*2710*/  ISETP.LT.OR P2, PT, R14.reuse, 0x1, !P0 ;  /* 0x000000010e00780c */ /* 0x040fe20004741670 */
[----:B------:R-:W-:Y:S01]  /*2720*/  @!P5 IMAD R25, R25, R88, R13 ;  /* 0x000000581919d224 */ /* 0x000fe200078e020d */
[----:B------:R-:W-:Y:S01]  /*2730*/  BSSY B1, `(.L_x_41) ;  /* 0x000000b000017945 */ /* 0x000fe20003800000 */
[----:B------:R-:W-:Y:S02]  /*2740*/  IADD3.X R9, R11, R103, R12, P3, P4 ;  /* 0x000000670b097210 */ /* 0x000fe40001fe840c */
[C---:B------:R-:W-:Y:S01]  /*2750*/  ISETP.LT.OR P4, PT, R14.reuse, 0x2, !P0 ;  /* 0x000000020e00780c */ /* 0x040fe20004781670 */
[----:B------:R2:W-:Y:S01]  /*2760*/  @!P5 STG.E.U8 desc[UR52][R4.64+0x1], R25 ;  /* 0x000001190400d986 */ /* 0x0005e2000c101134 */
[C---:B------:R-:W-:Y:S02]  /*2770*/  ISETP.LT.OR P5, PT, R14.reuse, 0x9, !P1 ;  /* 0x000000090e00780c */ /* 0x040fe40004fa1670 */
[C---:B------:R-:W-:Y:S02]  /*2780*/  ISETP.LT.OR P6, PT, R14.reuse, 0xa, !P1 ;  /* 0x0000000a0e00780c */ /* 0x040fe40004fc1670 */
[----:B------:R-:W-:-:S02]  /*2790*/  ISETP.LT.OR P3, PT, R14, 0x9, !P0 ;  /* 0x000000090e00780c */ /* 0x000fc40004761670 */
[----:B------:R-:W-:Y:S11]  /*27a0*/  @P2 BRA `(.L_x_42) ;  /* 0x00000000000c2947 */ /* 0x000ff60003800000 */
[----:B------:R-:W3:Y:S02]  /*27b0*/  LDG.E.U8 R98, desc[UR52][R8.64] ;  /* 0x0000003408627981 */ /* 0x000ee4000c1e1100 */
[----:B---3--:R-:W-:-:S05]  /*27c0*/  PRMT R0, R98, 0x8880, RZ ;  /* 0x0000888062007816 */ /* 0x008fca00000000ff */
[----:B------:R-:W-:-:S07]  /*27d0*/  IMAD R13, R0, R89, RZ ;  /* 0x00000059000d7224 */ /* 0x000fce00078e02ff */
.L_x_42:
[----:B------:R-:W-:Y:S05]  /*27e0*/  BSYNC B1 ;  /* 0x0000000000017941 */ /* 0x000fea0003800000 */
.L_x_41:
[----:B------:R-:W-:Y:S01]  /*27f0*/  @!P2 IMAD R11, R26, R88, R13 ;  /* 0x000000581a0ba224 */ /* 0x000fe200078e020d */
[----:B------:R-:W-:Y:S04]  /*2800*/  BSSY B1, `(.L_x_43) ;  /* 0x0000006000017945 */ /* 0x000fe80003800000 */
[----:B------:R3:W-:Y:S01]  /*2810*/  @!P2 STG.E.U8 desc[UR52][R6.64], R11 ;  /* 0x0000000b0600a986 */ /* 0x0007e2000c101134 */
[----:B------:R-:W-:Y:S05]  /*2820*/  @P4 BRA `(.L_x_44) ;  /* 0x00000000000c4947 */ /* 0x000fea0003800000 */
[----:B------:R-:W4:Y:S02]  /*2830*/  LDG.E.U8 R98, desc[UR52][R8.64+0x1] ;  /* 0x0000013408627981 */ /* 0x000f24000c1e1100 */
[----:B----4-:R-:W-:-:S05]  /*2840*/  PRMT R0, R98, 0x8880, RZ ;  /* 0x0000888062007816 */ /* 0x010fca00000000ff */
[----:B------:R-:W-:-:S07]  /*2850*/  IMAD R13, R0, R89, RZ ;  /* 0x00000059000d7224 */ /* 0x000fce00078e02ff */
.L_x_44:
[----:B------:R-:W-:Y:S05]  /*2860*/  BSYNC B1 ;  /* 0x0000000000017941 */ /* 0x000fea0003800000 */
.L_x_43:
[----:B------:R-:W-:Y:S01]  /*2870*/  @!P4 IMAD R27, R27, R88, R13 ;  /* 0x000000581b1bc224 */ /* 0x000fe200078e020d */
[----:B------:R-:W-:Y:S04]  /*2880*/  BSSY B1, `(.L_x_45) ;  /* 0x0000006000017945 */ /* 0x000fe80003800000 */
[----:B------:R4:W-:Y:S01]  /*2890*/  @!P4 STG.E.U8 desc[UR52][R6.64+0x1], R27 ;  /* 0x0000011b0600c986 */ /* 0x0009e2000c101134 */
[----:B------:R-:W-:Y:S05]  /*28a0*/  @P5 BRA `(.L_x_46) ;  /* 0x00000000000c5947 */ /* 0x000fea0003800000 */
[----:B------:R-:W5:Y:S02]  /*28b0*/  LDG.E.U8 R98, desc[UR52][R2.64+0x8] ;  /* 0x0000083402627981 */ /* 0x000f64000c1e1100 */
[----:B-----5:R-:W-:-:S05]  /*28c0*/  PRMT R0, R98, 0x8880, RZ ;  /* 0x0000888062007816 */ /* 0x020fca00000000ff */
[----:B------:R-:W-:-:S07]  /*28d0*/  IMAD R13, R0, R89, RZ ;  /* 0x00000059000d7224 */ /* 0x000fce00078e02ff */
.L_x_46:
[----:B------:R-:W-:Y:S05]  /*28e0*/  BSYNC B1 ;  /* 0x0000000000017941 */ /* 0x000fea0003800000 */
.L_x_45:
[----:B---3--:R-:W-:Y:S01]  /*28f0*/  @!P5 IMAD R11, R28, R88, R13 ;  /* 0x000000581c0bd224 */ /* 0x008fe200078e020d */
[----:B------:R-:W-:Y:S04]  /*2900*/  BSSY B1, `(.L_x_47) ;  /* 0x0000006000017945 */ /* 0x000fe80003800000 */
[----:B------:R3:W-:Y:S01]  /*2910*/  @!P5 STG.E.U8 desc[UR52][R4.64+0x8], R11 ;  /* 0x0000080b0400d986 */ /* 0x0007e2000c101134 */
[----:B------:R-:W-:Y:S05]  /*2920*/  @P6 BRA `(.L_x_48) ;  /* 0x00000000000c6947 */ /* 0x000fea0003800000 */
[----:B------:R-:W5:Y:S02]  /*2930*/  LDG.E.U8 R98, desc[UR52][R2.64+0x9] ;  /* 0x0000093402627981 */ /* 0x000f64000c1e1100 */
[----:B-----5:R-:W-:-:S05]  /*2940*/  PRMT R0, R98, 0x8880, RZ ;  /* 0x0000888062007816 */ /* 0x020fca00000000ff */
[----:B------:R-:W-:-:S07]  /*2950*/  IMAD R13, R0, R89, RZ ;  /* 0x00000059000d7224 */ /* 0x000fce00078e02ff */
.L_x_48:
[----:B------:R-:W-:Y:S05]  /*2960*/  BSYNC B1 ;  /* 0x0000000000017941 */ /* 0x000fea0003800000 */
.L_x_47:
[----:B------:R-:W-:Y:S01]  /*2970*/  @!P6 IMAD R29, R29, R88, R13 ;  /* 0x000000581d1de224 */ /* 0x000fe200078e020d */
[----:B------:R-:W-:Y:S04]  /*2980*/  BSSY B1, `(.L_x_49) ;  /* 0x0000006000017945 */ /* 0x000fe80003800000 */
[----:B------:R0:W-:Y:S01]  /*2990*/  @!P6 STG.E.U8 desc[UR52][R4.64+0x9], R29 ;  /* 0x0000091d0400e986 */ /* 0x0001e2000c101134 */
[----:B------:R-:W-:Y:S05]  /*29a0*/  @P3 BRA `(.L_x_50) ;  /* 0x00000000000c3947 */ /* 0x000fea0003800000 */
[----:B------:R-:W5:Y:S02]  /*29b0*/  LDG.E.U8 R98, desc[UR52][R8.64+0x8] ;  /* 0x0000083408627981 */ /* 0x000f64000c1e1100 */
[----:B-----5:R-:W-:-:S05]  /*29c0*/  PRMT R0, R98, 0x8880, RZ ;  /* 0x0000888062007816 */ /* 0x020fca00000000ff */
[----:B------:R-:W-:-:S07]  /*29d0*/  IMAD R13, R0, R89, RZ ;  /* 0x00000059000d7224 */ /* 0x000fce00078e02ff */
.L_x_50:
[----:B------:R-:W-:Y:S05]  /*29e0*/  BSYNC B1 ;  /* 0x0000000000017941 */ /* 0x000fea0003800000 */
.L_x_49:
[----:B------:R-:W-:Y:S01]  /*29f0*/  ISETP.LT.OR P5, PT, R14, 0xa, !P0 ;  /* 0x0000000a0e00780c */ /* 0x000fe200047a1670 */
[----:B---3--:R-:W-:Y:S01]  /*2a00*/  @!P3 IMAD R11, R30, R88, R13 ;  /* 0x000000581e0bb224 */ /* 0x008fe200078e020d */
[----:B------:R-:W-:Y:S01]  /*2a10*/  BSSY B1, `(.L_x_51) ;  /* 0x000000a000017945 */ /* 0x000fe20003800000 */
[C---:B------:R-:W-:Y:S02]  /*2a20*/  ISETP.LT.OR P4, PT, R14.reuse, 0x11, !P1 ;  /* 0x000000110e00780c */ /* 0x040fe40004f81670 */
[C---:B------:R-:W-:Y:S01]  /*2a30*/  ISETP.LT.OR P6, PT, R14.reuse, 0x11, !P0 ;  /* 0x000000110e00780c */ /* 0x040fe200047c1670 */
[----:B------:R3:W-:Y:S01]  /*2a40*/  @!P3 STG.E.U8 desc[UR52][R6.64+0x8], R11 ;  /* 0x0000080b0600b986 */ /* 0x0007e2000c101134 */
[C---:B------:R-:W-:Y:S02]  /*2a50*/  ISETP.LT.OR P3, PT, R14.reuse, 0x12, !P1 ;  /* 0x000000120e00780c */ /* 0x040fe40004f61670 */
[----:B------:R-:W-:-:S04]  /*2a60*/  ISETP.LT.OR P2, PT, R14, 0x12, !P0 ;  /* 0x000000120e00780c */ /* 0x000fc80004741670 */
[----:B------:R-:W-:Y:S09]  /*2a70*/  @P5 BRA `(.L_x_52) ;  /* 0x00000000000c5947 */ /* 0x000ff20003800000 */
[----:B------:R-:W5:Y:S02]  /*2a80*/  LDG.E.U8 R98, desc[UR52][R8.64+0x9] ;  /* 0x0000093408627981 */ /* 0x000f64000c1e1100 */
[----:B-----5:R-:W-:-:S05]  /*2a90*/  PRMT R0, R98, 0x8880, RZ ;  /* 0x0000888062007816 */ /* 0x020fca00000000ff */
[----:B------:R-:W-:-:S07]  /*2aa0*/  IMAD R13, R0, R89, RZ ;  /* 0x00000059000d7224 */ /* 0x000fce00078e02ff */
.L_x_52:
[----:B------:R-:W-:Y:S05]  /*2ab0*/  BSYNC B1 ;  /* 0x0000000000017941 */ /* 0x000fea0003800000 */
.L_x_51:
[----:B------:R-:W-:Y:S01]  /*2ac0*/  @!P5 IMAD R31, R31, R88, R13 ;  /* 0x000000581f1fd224 */ /* 0x000fe200078e020d */
[----:B------:R-:W-:Y:S04]  /*2ad0*/  BSSY B1, `(.L_x_53) ;  /* 0x0000006000017945 */ /* 0x000fe80003800000 */
[----:B------:R0:W-:Y:S01]  /*2ae0*/  @!P5 STG.E.U8 desc[UR52][R6.64+0x9], R31 ;  /* 0x0000091f0600d986 */ /* 0x0001e2000c101134 */
[----:B------:R-:W-:Y:S05]  /*2af0*/  @P4 BRA `(.L_x_54) ;  /* 0x00000000000c4947 */ /* 0x000fea0003800000 */
[----:B------:R-:W5:Y:S02]  /*2b00*/  LDG.E.U8 R98, desc[UR52][R2.64+0x10] ;  /* 0x0000103402627981 */ /* 0x000f64000c1e1100 */
[----:B-----5:R-:W-:-:S05]  /*2b10*/  PRMT R0, R98, 0x8880, RZ ;  /* 0x0000888062007816 */ /* 0x020fca00000000ff */
[----:B------:R-:W-:-:S07]  /*2b20*/  IMAD R13, R0, R89, RZ ;  /* 0x00000059000d7224 */ /* 0x000fce00078e02ff */
.L_x_54:
[----:B------:R-:W-:Y:S05]  /*2b30*/  BSYNC B1 ;  /* 0x0000000000017941 */ /* 0x000fea0003800000 */
.L_x_53:
[----:B---3--:R-:W-:Y:S01]  /*2b40*/  @!P4 IMAD R11, R32, R88, R13 ;  /* 0x00000058200bc224 */ /* 0x008fe200078e020d */
[----:B------:R-:W-:Y:S04]  /*2b50*/  BSSY B1, `(.L_x_55) ;  /* 0x0000006000017945 */ /* 0x000fe80003800000 */
[----:B------:R3:W-:Y:S01]  /*2b60*/  @!P4 STG.E.U8 desc[UR52][R4.64+0x10], R11 ;  /* 0x0000100b0400c986 */ /* 0x0007e2000c101134 */
[----:B------:R-:W-:Y:S05]  /*2b70*/  @P3 BRA `(.L_x_56) ;  /* 0x00000000000c3947 */ /* 0x000fea0003800000 */
[----:B------:R-:W5:Y:S02]  /*2b80*/  LDG.E.U8 R98, desc[UR52][R2.64+0x11] ;  /* 0x0000113402627981 */ /* 0x000f64000c1e1100 */
[----:B-----5:R-:W-:-:S05]  /*2b90*/  PRMT R0, R98, 0x8880, RZ ;  /* 0x0000888062007816 */ /* 0x020fca00000000ff */
[----:B------:R-:W-:-:S07]  /*2ba0*/  IMAD R13, R0, R89, RZ ;  /* 0x00000059000d7224 */ /* 0x000fce00078e02ff */
.L_x_56:
[----:B------:R-:W-:Y:S05]  /*2bb0*/  BSYNC B1 ;  /* 0x0000000000017941 */ /* 0x000fea0003800000 */
.L_x_55:
[----:B------:R-:W-:Y:S01]  /*2bc0*/  @!P3 IMAD R33, R33, R88, R13 ;  /* 0x000000582121b224 */ /* 0x000fe200078e020d */
[----:B------:R-:W-:Y:S04]  /*2bd0*/  BSSY B1, `(.L_x_57) ;  /* 0x0000006000017945 */ /* 0x000fe80003800000 */
[----:B------:R0:W-:Y:S01]  /*2be0*/  @!P3 STG.E.U8 desc[UR52][R4.64+0x11], R33 ;  /* 0x000011210400b986 */ /* 0x0001e2000c101134 */
[----:B------:R-:W-:Y:S05]  /*2bf0*/  @P6 BRA `(.L_x_58) ;  /* 0x00000000000c6947 */ /* 0x000fea0003800000 */
[----:B------:R-:W5:Y:S02]  /*2c00*/  LDG.E.U8 R98, desc[UR52][R8.64+0x10] ;  /* 0x0000103408627981 */ /* 0x000f64000c1e1100 */
[----:B-----5:R-:W-:-:S05]  /*2c10*/  PRMT R0, R98, 0x8880, RZ ;  /* 0x0000888062007816 */ /* 0x020fca00000000ff */
[----:B------:R-:W-:-:S07]  /*2c20*/  IMAD R13, R0, R89, RZ ;  /* 0x00000059000d7224 */ /* 0x000fce00078e02ff */
.L_x_58:
[----:B------:R-:W-:Y:S05]  /*2c30*/  BSYNC B1 ;  /* 0x0000000000017941 */ /* 0x000fea0003800000 */
.L_x_57:
[----:B---3--:R-:W-:Y:S01]  /*2c40*/  @!P6 IMAD R11, R34, R88, R13 ;  /* 0x00000058220be224 */ /* 0x008fe200078e020d */
[----:B------:R-:W-:Y:S04]  /*2c50*/  BSSY B1, `(.L_x_59) ;  /* 0x0000006000017945 */ /* 0x000fe80003800000 */
[----:B------:R3:W-:Y:S01]  /*2c60*/  @!P6 STG.E.U8 desc[UR52][R6.64+0x10], R11 ;  /* 0x0000100b0600e986 */ /* 0x0007e2000c101134 */
[----:B------:R-:W-:Y:S05]  /*2c70*/  @P2 BRA `(.L_x_60) ;  /* 0x00000000000c2947 */ /* 0x000fea0003800000 */
[----:B------:R-:W5:Y:S02]  /*2c80*/  LDG.E.U8 R98, desc[UR52][R8.64+0x11] ;  /* 0x0000113408627981 */ /* 0x000f64000c1e1100 */
[----:B-----5:R-:W-:-:S05]  /*2c90*/  PRMT R0, R98, 0x8880, RZ ;  /* 0x0000888062007816 */ /* 0x020fca00000000ff */
[----:B------:R-:W-:-:S07]  /*2ca0*/  IMAD R13, R0, R89, RZ ;  /* 0x00000059000d7224 */ /* 0x000fce00078e02ff */
.L_x_60:
[----:B------:R-:W-:Y:S05]  /*2cb0*/  BSYNC B1 ;  /* 0x0000000000017941 */ /* 0x000fea0003800000 */
.L_x_59:
[C---:B------:R-:W-:Y:S01]  /*2cc0*/  ISETP.LT.OR P4, PT, R14.reuse, 0x19, !P1 ;  /* 0x000000190e00780c */ /* 0x040fe20004f81670 */
[----:B------:R-:W-:Y:S01]  /*2cd0*/  @!P2 IMAD R35, R35, R88, R13 ;  /* 0x000000582323a224 */ /* 0x000fe200078e020d */
        /* <DEDUP_REMOVED lines=10> */
.L_x_62:
[----:B------:R-:W-:Y:S05]  /*2d80*/  BSYNC B1 ;  /* 0x0000000000017941 */ /* 0x000fea0003800000 */
.L_x_61:
[----:B---3--:R-:W-:Y:S01]  /*2d90*/  @!P4 IMAD R11, R36, R88, R13 ;  /* 0x00000058240bc224 */ /* 0x008fe200078e020d */
[----:B------:R-:W-:Y:S04]  /*2da0*/  BSSY B1, `(.L_x_63) ;  /* 0x0000006000017945 */ /* 0x000fe80003800000 */
[----:B------:R3:W-:Y:S01]  /*2db0*/  @!P4 STG.E.U8 desc[UR52][R4.64+0x18], R11 ;  /* 0x0000180b0400c986 */ /* 0x0007e2000c101134 */
[----:B------:R-:W-:Y:S05]  /*2dc0*/  @P3 BRA `(.L_x_64) ;  /* 0x00000000000c3947 */ /* 0x000fea0003800000 */
[----:B------:R-:W5:Y:S02]  /*2dd0*/  LDG.E.U8 R98, desc[UR52][R2.64+0x19] ;  /* 0x0000193402627981 */ /* 0x000f64000c1e1100 */
[----:B-----5:R-:W-:-:S05]  /*2de0*/  PRMT R0, R98, 0x8880, RZ ;  /* 0x0000888062007816 */ /* 0x020fca00000000ff */
[----:B------:R-:W-:-:S07]  /*2df0*/  IMAD R13, R0, R89, RZ ;  /* 0x00000059000d7224 */ /* 0x000fce00078e02ff */
.L_x_64:
[----:B------:R-:W-:Y:S05]  /*2e00*/  BSYNC B1 ;  /* 0x0000000000017941 */ /* 0x000fea0003800000 */
.L_x_63:
[----:B------:R-:W-:Y:S01]  /*2e10*/  @!P3 IMAD R37, R37, R88, R13 ;  /* 0x000000582525b224 */ /* 0x000fe200078e020d */
[----:B------:R-:W-:Y:S04]  /*2e20*/  BSSY B1, `(.L_x_65) ;  /* 0x0000006000017945 */ /* 0x000fe80003800000 */
[----:B------:R0:W-:Y:S01]  /*2e30*/  @!P3 STG.E.U8 desc[UR52][R4.64+0x19], R37 ;  /* 0x000019250400b986 */ /* 0x0001e2000c101134 */
[----:B------:R-:W-:Y:S05]  /*2e40*/  @P5 BRA `(.L_x_66) ;  /* 0x00000000000c5947 */ /* 0x000fea0003800000 */
[----:B------:R-:W5:Y:S02]  /*2e50*/  LDG.E.U8 R98, desc[UR52][R8.64+0x18] ;  /* 0x0000183408627981 */ /* 0x000f64000c1e1100 */
[----:B-----5:R-:W-:-:S05]  /*2e60*/  PRMT R0, R98, 0x8880, RZ ;  /* 0x0000888062007816 */ /* 0x020fca00000000ff */
[----:B------:R-:W-:-:S07]  /*2e70*/  IMAD R13, R0, R89, RZ ;  /* 0x00000059000d7224 */ /* 0x000fce00078e02ff */
.L_x_66:
[----:B------:R-:W-:Y:S05]  /*2e80*/  BSYNC B1 ;  /* 0x0000000000017941 */ /* 0x000fea0003800000 */
.L_x_65:
[----:B---3--:R-:W-:Y:S01]  /*2e90*/  @!P5 IMAD R11, R38, R88, R13 ;  /* 0x00000058260bd224 */ /* 0x008fe200078e020d */
[----:B------:R-:W-:Y:S04]  /*2ea0*/  BSSY B1, `(.L_x_67) ;  /* 0x0000006000017945 */ /* 0x000fe80003800000 */
[----:B------:R3:W-:Y:S01]  /*2eb0*/  @!P5 STG.E.U8 desc[UR52][R6.64+0x18], R11 ;  /* 0x0000180b0600d986 */ /* 0x0007e2000c101134 */
[----:B------:R-:W-:Y:S05]  /*2ec0*/  @P6 BRA `(.L_x_68) ;  /* 0x00000000000c6947 */ /* 0x000fea0003800000 */
[----:B------:R-:W5:Y:S02]  /*2ed0*/  LDG.E.U8 R98, desc[UR52][R8.64+0x19] ;  /* 0x0000193408627981 */ /* 0x000f64000c1e1100 */
[----:B-----5:R-:W-:-:S05]  /*2ee0*/  PRMT R0, R98, 0x8880, RZ ;  /* 0x0000888062007816 */ /* 0x020fca00000000ff */
[----:B------:R-:W-:-:S07]  /*2ef0*/  IMAD R13, R0, R89, RZ ;  /* 0x00000059000d7224 */ /* 0x000fce00078e02ff */
.L_x_68:
[----:B------:R-:W-:Y:S05]  /*2f00*/  BSYNC B1 ;  /* 0x0000000000017941 */ /* 0x000fea0003800000 */
.L_x_67:
[----:B------:R-:W-:Y:S01]  /*2f10*/  @!P6 IMAD R39, R39, R88, R13 ;  /* 0x000000582727e224 */ /* 0x000fe200078e020d */
[----:B------:R-:W-:Y:S04]  /*2f20*/  BSSY B1, `(.L_x_69) ;  /* 0x0000006000017945 */ /* 0x000fe80003800000 */
[----:B------:R0:W-:Y:S01]  /*2f30*/  @!P6 STG.E.U8 desc[UR52][R6.64+0x19], R39 ;  /* 0x000019270600e986 */ /* 0x0001e2000c101134 */
[----:B------:R-:W-:Y:S05]  /*2f40*/  @P2 BRA `(.L_x_70) ;  /* 0x00000000000c2947 */ /* 0x000fea0003800000 */
[----:B------:R-:W5:Y:S02]  /*2f50*/  LDG.E.U8 R98, desc[UR52][R2.64+0x20] ;  /* 0x0000203402627981 */ /* 0x000f64000c1e1100 */
[----:B-----5:R-:W-:-:S05]  /*2f60*/  PRMT R0, R98, 0x8880, RZ ;  /* 0x0000888062007816 */ /* 0x020fca00000000ff */
[----:B------:R-:W-:-:S07]  /*2f70*/  IMAD R13, R0, R89, RZ ;  /* 0x00000059000d7224 */ /* 0x000fce00078e02ff */
.L_x_70:
[----:B------:R-:W-:Y:S05]  /*2f80*/  BSYNC B1 ;  /* 0x0000000000017941 */ /* 0x000fea0003800000 */
.L_x_69:
        /* <DEDUP_REMOVED lines=12> */
.L_x_72:
[----:B------:R-:W-:Y:S05]  /*3050*/  BSYNC B1 ;  /* 0x0000000000017941 */ /* 0x000fea0003800000 */
.L_x_71:
[----:B------:R-:W-:Y:S01]  /*3060*/  @!P4 IMAD R41, R41, R88, R13 ;  /* 0x000000582929c224 */ /* 0x000fe200078e020d */
[----:B------:R-:W-:Y:S04]  /*3070*/  BSSY B1, `(.L_x_73) ;  /* 0x0000006000017945 */ /* 0x000fe80003800000 */
[----:B------:R0:W-:Y:S01]  /*3080*/  @!P4 STG.E.U8 desc[UR52][R4.64+0x21], R41 ;  /* 0x000021290400c986 */ /* 0x0001e2000c101134 */
[----:B------:R-:W-:Y:S05]  /*3090*/  @P3 BRA `(.L_x_74) ;  /* 0x00000000000c3947 */ /* 0x000fea0003800000 */
[----:B------:R-:W5:Y:S02]  /*30a0*/  LDG.E.U8 R98, desc[UR52][R8.64+0x20] ;  /* 0x0000203408627981 */ /* 0x000f64000c1e1100 */
[----:B-----5:R-:W-:-:S05]  /*30b0*/  PRMT R0, R98, 0x8880, RZ ;  /* 0x0000888062007816 */ /* 0x020fca00000000ff */
[----:B------:R-:W-:-:S07]  /*30c0*/  IMAD R13, R0, R89, RZ ;  /* 0x00000059000d7224 */ /* 0x000fce00078e02ff */
.L_x_74:
[----:B------:R-:W-:Y:S05]  /*30d0*/  BSYNC B1 ;  /* 0x0000000000017941 */ /* 0x000fea0003800000 */
.L_x_73:
[----:B---3--:R-:W-:Y:S01]  /*30e0*/  @!P3 IMAD R11, R42, R88, R13 ;  /* 0x000000582a0bb224 */ /* 0x008fe200078e020d */
[----:B------:R-:W-:Y:S04]  /*30f0*/  BSSY B1, `(.L_x_75) ;  /* 0x0000006000017945 */ /* 0x000fe80003800000 */
[----:B------:R3:W-:Y:S01]  /*3100*/  @!P3 STG.E.U8 desc[UR52][R6.64+0x20], R11 ;  /* 0x0000200b0600b986 */ /* 0x0007e2000c101134 */
[----:B------:R-:W-:Y:S05]  /*3110*/  @P5 BRA `(.L_x_76) ;  /* 0x00000000000c5947 */ /* 0x000fea0003800000 */
[----:B------:R-:W5:Y:S02]  /*3120*/  LDG.E.U8 R98, desc[UR52][R8.64+0x21] ;  /* 0x0000213408627981 */ /* 0x000f64000c1e1100 */
[----:B-----5:R-:W-:-:S05]  /*3130*/  PRMT R0, R98, 0x8880, RZ ;  /* 0x0000888062007816 */ /* 0x020fca00000000ff */
[----:B------:R-:W-:-:S07]  /*3140*/  IMAD R13, R0, R89, RZ ;  /* 0x00000059000d7224 */ /* 0x000fce00078e02ff */
.L_x_76:
[----:B------:R-:W-:Y:S05]  /*3150*/  BSYNC B1 ;  /* 0x0000000000017941 */ /* 0x000fea0003800000 */
.L_x_75:
[----:B------:R-:W-:Y:S01]  /*3160*/  @!P5 IMAD R43, R43, R88, R13 ;  /* 0x000000582b2bd224 */ /* 0x000fe200078e020d */
[----:B------:R-:W-:Y:S04]  /*3170*/  BSSY B1, `(.L_x_77) ;  /* 0x0000006000017945 */ /* 0x000fe80003800000 */
[----:B------:R0:W-:Y:S01]  /*3180*/  @!P5 STG.E.U8 desc[UR52][R6.64+0x21], R43 ;  /* 0x0000212b0600d986 */ /* 0x0001e2000c101134 */
[----:B------:R-:W-:Y:S05]  /*3190*/  @P6 BRA `(.L_x_78) ;  /* 0x00000000000c6947 */ /* 0x000fea0003800000 */
[----:B------:R-:W5:Y:S02]  /*31a0*/  LDG.E.U8 R98, desc[UR52][R2.64+0x28] ;  /* 0x0000283402627981 */ /* 0x000f64000c1e1100 */
[----:B-----5:R-:W-:-:S05]  /*31b0*/  PRMT R0, R98, 0x8880, RZ ;  /* 0x0000888062007816 */ /* 0x020fca00000000ff */
[----:B------:R-:W-:-:S07]  /*31c0*/  IMAD R13, R0, R89, RZ ;  /* 0x00000059000d7224 */ /* 0x000fce00078e02ff */
.L_x_78:
[----:B------:R-:W-:Y:S05]  /*31d0*/  BSYNC B1 ;  /* 0x0000000000017941 */ /* 0x000fea0003800000 */
.L_x_77:
[----:B---3--:R-:W-:Y:S01]  /*31e0*/  @!P6 IMAD R11, R44, R88, R13 ;  /* 0x000000582c0be224 */ /* 0x008fe200078e020d */
[----:B------:R-:W-:Y:S04]  /*31f0*/  BSSY B1, `(.L_x_79) ;  /* 0x0000006000017945 */ /* 0x000fe80003800000 */
[----:B------:R3:W-:Y:S01]  /*3200*/  @!P6 STG.E.U8 desc[UR52][R4.64+0x28], R11 ;  /* 0x0000280b0400e986 */ /* 0x0007e2000c101134 */
[----:B------:R-:W-:Y:S05]  /*3210*/  @P2 BRA `(.L_x_80) ;  /* 0x00000000000c2947 */ /* 0x000fea0003800000 */
[----:B------:R-:W5:Y:S02]  /*3220*/  LDG.E.U8 R98, desc[UR52][R2.64+0x29] ;  /* 0x0000293402627981 */ /* 0x000f64000c1e1100 */
[----:B-----5:R-:W-:-:S05]  /*3230*/  PRMT R0, R98, 0x8880, RZ ;  /* 0x0000888062007816 */ /* 0x020fca00000000ff */
[----:B------:R-:W-:-:S07]  /*3240*/  IMAD R13, R0, R89, RZ ;  /* 0x00000059000d7224 */ /* 0x000fce00078e02ff */
.L_x_80:
[----:B------:R-:W-:Y:S05]  /*3250*/  BSYNC B1 ;  /* 0x0000000000017941 */ /* 0x000fea0003800000 */
.L_x_79:
        /* <DEDUP_REMOVED lines=12> */
.L_x_82:
[----:B------:R-:W-:Y:S05]  /*3320*/  BSYNC B1 ;  /* 0x0000000000017941 */ /* 0x000fea0003800000 */
.L_x_81:
[----:B---3--:R-:W-:Y:S01]  /*3330*/  @!P4 IMAD R11, R46, R88, R13 ;  /* 0x000000582e0bc224 */ /* 0x008fe200078e020d */
[----:B------:R-:W-:Y:S04]  /*3340*/  BSSY B1, `(.L_x_83) ;  /* 0x0000006000017945 */ /* 0x000fe80003800000 */
[----:B------:R3:W-:Y:S01]  /*3350*/  @!P4 STG.E.U8 desc[UR52][R6.64+0x28], R11 ;  /* 0x0000280b0600c986 */ /* 0x0007e2000c101134 */
[----:B------:R-:W-:Y:S05]  /*3360*/  @P3 BRA `(.L_x_84) ;  /* 0x00000000000c3947 */ /* 0x000fea0003800000 */
[----:B------:R-:W5:Y:S02]  /*3370*/  LDG.E.U8 R98, desc[UR52][R8.64+0x29] ;  /* 0x0000293408627981 */ /* 0x000f64000c1e1100 */
[----:B-----5:R-:W-:-:S05]  /*3380*/  PRMT R0, R98, 0x8880, RZ ;  /* 0x0000888062007816 */ /* 0x020fca00000000ff */
[----:B------:R-:W-:-:S07]  /*3390*/  IMAD R13, R0, R89, RZ ;  /* 0x00000059000d7224 */ /* 0x000fce00078e02ff */
.L_x_84:
[----:B------:R-:W-:Y:S05]  /*33a0*/  BSYNC B1 ;  /* 0x0000000000017941 */ /* 0x000fea0003800000 */
.L_x_83:
[----:B------:R-:W-:Y:S01]  /*33b0*/  @!P3 IMAD R47, R47, R88, R13 ;  /* 0x000000582f2fb224 */ /* 0x000fe200078e020d */
[----:B------:R-:W-:Y:S04]  /*33c0*/  BSSY B1, `(.L_x_85) ;  /* 0x0000006000017945 */ /* 0x000fe80003800000 */
[----:B------:R0:W-:Y:S01]  /*33d0*/  @!P3 STG.E.U8 desc[UR52][R6.64+0x29], R47 ;  /* 0x0000292f0600b986 */ /* 0x0001e2000c101134 */
[----:B------:R-:W-:Y:S05]  /*33e0*/  @P5 BRA `(.L_x_86) ;  /* 0x00000000000c5947 */ /* 0x000fea0003800000 */
[----:B------:R-:W5:Y:S02]  /*33f0*/  LDG.E.U8 R98, desc[UR52][R2.64+0x30] ;  /* 0x0000303402627981 */ /* 0x000f64000c1e1100 */
[----:B-----5:R-:W-:-:S05]  /*3400*/  PRMT R0, R98, 0x8880, RZ ;  /* 0x0000888062007816 */ /* 0x020fca00000000ff */
[----:B------:R-:W-:-:S07]  /*3410*/  IMAD R13, R0, R89, RZ ;  /* 0x00000059000d7224 */ /* 0x000fce00078e02ff */
.L_x_86:
[----:B------:R-:W-:Y:S05]  /*3420*/  BSYNC B1 ;  /* 0x0000000000017941 */ /* 0x000fea0003800000 */
.L_x_85:
[----:B---3--:R-:W-:Y:S01]  /*3430*/  @!P5 IMAD R11, R48, R88, R13 ;  /* 0x00000058300bd224 */ /* 0x008fe200078e020d */
[----:B------:R-:W-:Y:S04]  /*3440*/  BSSY B1, `(.L_x_87) ;  /* 0x0000006000017945 */ /* 0x000fe80003800000 */
[----:B------:R3:W-:Y:S01]  /*3450*/  @!P5 STG.E.U8 desc[UR52][R4.64+0x30], R11 ;  /* 0x0000300b0400d986 */ /* 0x0007e2000c101134 */
[----:B------:R-:W-:Y:S05]  /*3460*/  @P6 BRA `(.L_x_88) ;  /* 0x00000000000c6947 */ /* 0x000fea0003800000 */
[----:B------:R-:W5:Y:S02]  /*3470*/  LDG.E.U8 R98, desc[UR52][R2.64+0x31] ;  /* 0x0000313402627981 */ /* 0x000f64000c1e1100 */
[----:B-----5:R-:W-:-:S05]  /*3480*/  PRMT R0, R98, 0x8880, RZ ;  /* 0x0000888062007816 */ /* 0x020fca00000000ff */
[----:B------:R-:W-:-:S07]  /*3490*/  IMAD R13, R0, R89, RZ ;  /* 0x00000059000d7224 */ /* 0x000fce00078e02ff */
.L_x_88:
[----:B------:R-:W-:Y:S05]  /*34a0*/  BSYNC B1 ;  /* 0x0000000000017941 */ /* 0x000fea0003800000 */
.L_x_87:
[----:B------:R-:W-:Y:S01]  /*34b0*/  @!P6 IMAD R49, R49, R88, R13 ;  /* 0x000000583131e224 */ /* 0x000fe200078e020d */
[----:B------:R-:W-:Y:S04]  /*34c0*/  BSSY B1, `(.L_x_89) ;  /* 0x0000006000017945 */ /* 0x000fe80003800000 */
[----:B------:R0:W-:Y:S01]  /*34d0*/  @!P6 STG.E.U8 desc[UR52][R4.64+0x31], R49 ;  /* 0x000031310400e986 */ /* 0x0001e2000c101134 */
[----:B------:R-:W-:Y:S05]  /*34e0*/  @P2 BRA `(.L_x_90) ;  /* 0x00000000000c2947 */ /* 0x000fea0003800000 */
[----:B------:R-:W5:Y:S02]  /*34f0*/  LDG.E.U8 R98, desc[UR52][R8.64+0x30] ;  /* 0x0000303408627981 */ /* 0x000f64000c1e1100 */
[----:B-----5:R-:W-:-:S05]  /*3500*/  PRMT R0, R98, 0x8880, RZ ;  /* 0x0000888062007816 */ /* 0x020fca00000000ff */
[----:B------:R-:W-:-:S07]  /*3510*/  IMAD R13, R0, R89, RZ ;  /* 0x00000059000d7224 */ /* 0x000fce00078e02ff */
.L_x_90:
[----:B------:R-:W-:Y:S05]  /*3520*/  BSYNC B1 ;  /* 0x0000000000017941 */ /* 0x000fea0003800000 */
.L_x_89:
        /* <DEDUP_REMOVED lines=12> */
.L_x_92:
[----:B------:R-:W-:Y:S05]  /*35f0*/  BSYNC B1 ;  /* 0x0000000000017941 */ /* 0x000fea0003800000 */
.L_x_91:
[----:B------:R-:W-:Y:S01]  /*3600*/  @!P4 IMAD R51, R51, R88, R13 ;  /* 0x000000583333c224 */ /* 0x000fe200078e020d */
[----:B------:R-:W-:Y:S04]  /*3610*/  BSSY B1, `(.L_x_93) ;  /* 0x0000006000017945 */ /* 0x000fe80003800000 */
[----:B------:R0:W-:Y:S01]  /*3620*/  @!P4 STG.E.U8 desc[UR52][R6.64+0x31], R51 ;  /* 0x000031330600c986 */ /* 0x0001e2000c101134 */
[----:B------:R-:W-:Y:S05]  /*3630*/  @P3 BRA `(.L_x_94) ;  /* 0x00000000000c3947 */ /* 0x000fea0003800000 */
[----:B------:R-:W5:Y:S02]  /*3640*/  LDG.E.U8 R98, desc[UR52][R2.64+0x38] ;  /* 0x0000383402627981 */ /* 0x000f64000c1e1100 */
[----:B-----5:R-:W-:-:S05]  /*3650*/  PRMT R0, R98, 0x8880, RZ ;  /* 0x0000888062007816 */ /* 0x020fca00000000ff */
[----:B------:R-:W-:-:S07]  /*3660*/  IMAD R13, R0, R89, RZ ;  /* 0x00000059000d7224 */ /* 0x000fce00078e02ff */
.L_x_94:
[----:B------:R-:W-:Y:S05]  /*3670*/  BSYNC B1 ;  /* 0x0000000000017941 */ /* 0x000fea0003800000 */
.L_x_93:
[----:B---3--:R-:W-:Y:S01]  /*3680*/  @!P3 IMAD R11, R52, R88, R13 ;  /* 0x00000058340bb224 */ /* 0x008fe200078e020d */
[----:B------:R-:W-:Y:S04]  /*3690*/  BSSY B1, `(.L_x_95) ;  /* 0x0000006000017945 */ /* 0x000fe80003800000 */
[----:B------:R3:W-:Y:S01]  /*36a0*/  @!P3 STG.E.U8 desc[UR52][R4.64+0x38], R11 ;  /* 0x0000380b0400b986 */ /* 0x0007e2000c101134 */
[----:B------:R-:W-:Y:S05]  /*36b0*/  @P5 BRA `(.L_x_96) ;  /* 0x00000000000c5947 */ /* 0x000fea0003800000 */
[----:B------:R-:W5:Y:S02]  /*36c0*/  LDG.E.U8 R98, desc[UR52][R2.64+0x39] ;  /* 0x0000393402627981 */ /* 0x000f64000c1e1100 */
[----:B-----5:R-:W-:-:S05]  /*36d0*/  PRMT R0, R98, 0x8880, RZ ;  /* 0x0000888062007816 */ /* 0x020fca00000000ff */
[----:B------:R-:W-:-:S07]  /*36e0*/  IMAD R13, R0, R89, RZ ;  /* 0x00000059000d7224 */ /* 0x000fce00078e02ff */
.L_x_96:
[----:B------:R-:W-:Y:S05]  /*36f0*/  BSYNC B1 ;  /* 0x0000000000017941 */ /* 0x000fea0003800000 */
.L_x_95:
[----:B------:R-:W-:Y:S01]  /*3700*/  @!P5 IMAD R53, R53, R88, R13 ;  /* 0x000000583535d224 */ /* 0x000fe200078e020d */
[----:B------:R-:W-:Y:S04]  /*3710*/  BSSY B1, `(.L_x_97) ;  /* 0x0000006000017945 */ /* 0x000fe80003800000 */
[----:B------:R0:W-:Y:S01]  /*3720*/  @!P5 STG.E.U8 desc[UR52][R4.64+0x39], R53 ;  /* 0x000039350400d986 */ /* 0x0001e2000c101134 */
[----:B------:R-:W-:Y:S05]  /*3730*/  @P6 BRA `(.L_x_98) ;  /* 0x00000000000c6947 */ /* 0x000fea0003800000 */
[----:B------:R-:W5:Y:S02]  /*3740*/  LDG.E.U8 R98, desc[UR52][R8.64+0x38] ;  /* 0x0000383408627981 */ /* 0x000f64000c1e1100 */
[----:B-----5:R-:W-:-:S05]  /*3750*/  PRMT R0, R98, 0x8880, RZ ;  /* 0x0000888062007816 */ /* 0x020fca00000000ff */
[----:B------:R-:W-:-:S07]  /*3760*/  IMAD R13, R0, R89, RZ ;  /* 0x00000059000d7224 */ /* 0x000fce00078e02ff */
.L_x_98:
[----:B------:R-:W-:Y:S05]  /*3770*/  BSYNC B1 ;  /* 0x0000000000017941 */ /* 0x000fea0003800000 */
.L_x_97:
[----:B---3--:R-:W-:Y:S01]  /*3780*/  @!P6 IMAD R11, R54, R88, R13 ;  /* 0x00000058360be224 */ /* 0x008fe200078e020d */
[----:B------:R-:W-:Y:S04]  /*3790*/  BSSY B1, `(.L_x_99) ;  /* 0x0000006000017945 */ /* 0x000fe80003800000 */
[----:B------:R3:W-:Y:S01]  /*37a0*/  @!P6 STG.E.U8 desc[UR52][R6.64+0x38], R11 ;  /* 0x0000380b0600e986 */ /* 0x0007e2000c101134 */
[----:B------:R-:W-:Y:S05]  /*37b0*/  @P2 BRA `(.L_x_100) ;  /* 0x00000000000c2947 */ /* 0x000fea0003800000 */
[----:B------:R-:W5:Y:S02]  /*37c0*/  LDG.E.U8 R98, desc[UR52][R8.64+0x39] ;  /* 0x0000393408627981 */ /* 0x000f64000c1e1100 */
[----:B-----5:R-:W-:-:S05]  /*37d0*/  PRMT R0, R98, 0x8880, RZ ;  /* 0x0000888062007816 */ /* 0x020fca00000000ff */
[----:B------:R-:W-:-:S07]  /*37e0*/  IMAD R13, R0, R89, RZ ;  /* 0x00000059000d7224 */ /* 0x000fce00078e02ff */
.L_x_100:
[----:B------:R-:W-:Y:S05]  /*37f0*/  BSYNC B1 ;  /* 0x0000000000017941 */ /* 0x000fea0003800000 */
.L_x_99:
        /* <DEDUP_REMOVED lines=12> */
.L_x_102:
[----:B------:R-:W-:Y:S05]  /*38c0*/  BSYNC B1 ;  /* 0x0000000000017941 */ /* 0x000fea0003800000 */
.L_x_101:
[----:B---3--:R-:W-:Y:S01]  /*38d0*/  @!P4 IMAD R11, R56, R88, R13 ;  /* 0x00000058380bc224 */ /* 0x008fe200078e020d */
[----:B------:R-:W-:Y:S04]  /*38e0*/  BSSY B1, `(.L_x_103) ;  /* 0x0000006000017945 */ /* 0x000fe80003800000 */
[----:B------:R3:W-:Y:S01]  /*38f0*/  @!P4 STG.E.U8 desc[UR52][R4.64+0x40], R11 ;  /* 0x0000400b0400c986 */ /* 0x0007e2000c101134 */
[----:B------:R-:W-:Y:S05]  /*3900*/  @P3 BRA `(.L_x_104) ;  /* 0x00000000000c3947 */ /* 0x000fea0003800000 */
[----:B------:R-:W5:Y:S02]  /*3910*/  LDG.E.U8 R98, desc[UR52][R2.64+0x41] ;  /* 0x0000413402627981 */ /* 0x000f64000c1e1100 */
[----:B-----5:R-:W-:-:S05]  /*3920*/  PRMT R0, R98, 0x8880, RZ ;  /* 0x0000888062007816 */ /* 0x020fca00000000ff */
[----:B------:R-:W-:-:S07]  /*3930*/  IMAD R13, R0, R89, RZ ;  /* 0x00000059000d7224 */ /* 0x000fce00078e02ff */
.L_x_104:
[----:B------:R-:W-:Y:S05]  /*3940*/  BSYNC B1 ;  /* 0x0000000000017941 */ /* 0x000fea0003800000 */
.L_x_103:
[----:B------:R-:W-:Y:S01]  /*3950*/  @!P3 IMAD R57, R57, R88, R13 ;  /* 0x000000583939b224 */ /* 0x000fe200078e020d */
[----:B------:R-:W-:Y:S04]  /*3960*/  BSSY B1, `(.L_x_105) ;  /* 0x0000006000017945 */ /* 0x000fe80003800000 */
[----:B------:R0:W-:Y:S01]  /*3970*/  @!P3 STG.E.U8 desc[UR52][R4.64+0x41], R57 ;  /* 0x000041390400b986 */ /* 0x0001e2000c101134 */
[----:B------:R-:W-:Y:S05]  /*3980*/  @P5 BRA `(.L_x_106) ;  /* 0x00000000000c5947 */ /* 0x000fea0003800000 */
[----:B------:R-:W5:Y:S02]  /*3990*/  LDG.E.U8 R98, desc[UR52][R8.64+0x40] ;  /* 0x0000403408627981 */ /* 0x000f64000c1e1100 */
[----:B-----5:R-:W-:-:S05]  /*39a0*/  PRMT R0, R98, 0x8880, RZ ;  /* 0x0000888062007816 */ /* 0x020fca00000000ff */
[----:B------:R-:W-:-:S07]  /*39b0*/  IMAD R13, R0, R89, RZ ;  /* 0x00000059000d7224 */ /* 0x000fce00078e02ff */
.L_x_106:
[----:B------:R-:W-:Y:S05]  /*39c0*/  BSYNC B1 ;  /* 0x0000000000017941 */ /* 0x000fea0003800000 */
.L_x_105:
[----:B---3--:R-:W-:Y:S01]  /*39d0*/  @!P5 IMAD R11, R58, R88, R13 ;  /* 0x000000583a0bd224 */ /* 0x008fe200078e020d */
[----:B------:R-:W-:Y:S04]  /*39e0*/  BSSY B1, `(.L_x_107) ;  /* 0x0000006000017945 */ /* 0x000fe80003800000 */
[----:B------:R3:W-:Y:S01]  /*39f0*/  @!P5 STG.E.U8 desc[UR52][R6.64+0x40], R11 ;  /* 0x0000400b0600d986 */ /* 0x0007e2000c101134 */
[----:B------:R-:W-:Y:S05]  /*3a00*/  @P6 BRA `(.L_x_108) ;  /* 0x00000000000c6947 */ /* 0x000fea0003800000 */
[----:B------:R-:W5:Y:S02]  /*3a10*/  LDG.E.U8 R98, desc[UR52][R8.64+0x41] ;  /* 0x0000413408627981 */ /* 0x000f64000c1e1100 */
[----:B-----5:R-:W-:-:S05]  /*3a20*/  PRMT R0, R98, 0x8880, RZ ;  /* 0x0000888062007816 */ /* 0x020fca00000000ff */
[----:B------:R-:W-:-:S07]  /*3a30*/  IMAD R13, R0, R89, RZ ;  /* 0x00000059000d7224 */ /* 0x000fce00078e02ff */
.L_x_108:
[----:B------:R-:W-:Y:S05]  /*3a40*/  BSYNC B1 ;  /* 0x0000000000017941 */ /* 0x000fea0003800000 */
.L_x_107:
[----:B------:R-:W-:Y:S01]  /*3a50*/  @!P6 IMAD R59, R59, R88, R13 ;  /* 0x000000583b3be224 */ /* 0x000fe200078e020d */
[----:B------:R-:W-:Y:S04]  /*3a60*/  BSSY B1, `(.L_x_109) ;  /* 0x0000006000017945 */ /* 0x000fe80003800000 */
[----:B------:R0:W-:Y:S01]  /*3a70*/  @!P6 STG.E.U8 desc[UR52][R6.64+0x41], R59 ;  /* 0x0000413b0600e986 */ /* 0x0001e2000c101134 */
[----:B------:R-:W-:Y:S05]  /*3a80*/  @P2 BRA `(.L_x_110) ;  /* 0x00000000000c2947 */ /* 0x000fea0003800000 */
[----:B------:R-:W5:Y:S02]  /*3a90*/  LDG.E.U8 R98, desc[UR52][R2.64+0x48] ;  /* 0x0000483402627981 */ /* 0x000f64000c1e1100 */
[----:B-----5:R-:W-:-:S05]  /*3aa0*/  PRMT R0, R98, 0x8880, RZ ;  /* 0x0000888062007816 */ /* 0x020fca00000000ff */
[----:B------:R-:W-:-:S07]  /*3ab0*/  IMAD R13, R0, R89, RZ ;  /* 0x00000059000d7224 */ /* 0x000fce00078e02ff */
.L_x_110:
[----:B------:R-:W-:Y:S05]  /*3ac0*/  BSYNC B1 ;  /* 0x0000000000017941 */ /* 0x000fea0003800000 */
.L_x_109:
        /* <DEDUP_REMOVED lines=12> */
.L_x_112:
[----:B------:R-:W-:Y:S05]  /*3b90*/  BSYNC B1 ;  /* 0x0000000000017941 */ /* 0x000fea0003800000 */
.L_x_111:
[----:B------:R-:W-:Y:S01]  /*3ba0*/  @!P4 IMAD R61, R61, R88, R13 ;  /* 0x000000583d3dc224 */ /* 0x000fe200078e020d */
[----:B------:R-:W-:Y:S04]  /*3bb0*/  BSSY B1, `(.L_x_113) ;  /* 0x0000006000017945 */ /* 0x000fe80003800000 */
[----:B------:R0:W-:Y:S01]  /*3bc0*/  @!P4 STG.E.U8 desc[UR52][R4.64+0x49], R61 ;  /* 0x0000493d0400c986 */ /* 0x0001e2000c101134 */
[----:B------:R-:W-:Y:S05]  /*3bd0*/  @P3 BRA `(.L_x_114) ;  /* 0x00000000000c3947 */ /* 0x000fea0003800000 */
[----:B------:R-:W5:Y:S02]  /*3be0*/  LDG.E.U8 R98, desc[UR52][R8.64+0x48] ;  /* 0x0000483408627981 */ /* 0x000f64000c1e1100 */
[----:B-----5:R-:W-:-:S05]  /*3bf0*/  PRMT R0, R98, 0x8880, RZ ;  /* 0x0000888062007816 */ /* 0x020fca00000000ff */
[----:B------:R-:W-:-:S07]  /*3c00*/  IMAD R13, R0, R89, RZ ;  /* 0x00000059000d7224 */ /* 0x000fce00078e02ff */
.L_x_114:
[----:B------:R-:W-:Y:S05]  /*3c10*/  BSYNC B1 ;  /* 0x0000000000017941 */ /* 0x000fea0003800000 */
.L_x_113:
[----:B---3--:R-:W-:Y:S01]  /*3c20*/  @!P3 IMAD R11, R62, R88, R13 ;  /* 0x000000583e0bb224 */ /* 0x008fe200078e020d */
[----:B------:R-:W-:Y:S04]  /*3c30*/  BSSY B1, `(.L_x_115) ;  /* 0x0000006000017945 */ /* 0x000fe80003800000 */
[----:B------:R3:W-:Y:S01]  /*3c40*/  @!P3 STG.E.U8 desc[UR52][R6.64+0x48], R11 ;  /* 0x0000480b0600b986 */ /* 0x0007e2000c101134 */
[----:B------:R-:W-:Y:S05]  /*3c50*/  @P5 BRA `(.L_x_116) ;  /* 0x00000000000c5947 */ /* 0x000fea0003800000 */
[----:B------:R-:W5:Y:S02]  /*3c60*/  LDG.E.U8 R98, desc[UR52][R8.64+0x49] ;  /* 0x0000493408627981 */ /* 0x000f64000c1e1100 */
[----:B-----5:R-:W-:-:S05]  /*3c70*/  PRMT R0, R98, 0x8880, RZ ;  /* 0x0000888062007816 */ /* 0x020fca00000000ff */
[----:B------:R-:W-:-:S07]  /*3c80*/  IMAD R13, R0, R89, RZ ;  /* 0x00000059000d7224 */ /* 0x000fce00078e02ff */
.L_x_116:
[----:B------:R-:W-:Y:S05]  /*3c90*/  BSYNC B1 ;  /* 0x0000000000017941 */ /* 0x000fea0003800000 */
.L_x_115:
[----:B------:R-:W-:Y:S01]  /*3ca0*/  @!P5 IMAD R63, R63, R88, R13 ;  /* 0x000000583f3fd224 */ /* 0x000fe200078e020d */
[----:B------:R-:W-:Y:S04]  /*3cb0*/  BSSY B1, `(.L_x_117) ;  /* 0x0000006000017945 */ /* 0x000fe80003800000 */
[----:B------:R0:W-:Y:S01]  /*3cc0*/  @!P5 STG.E.U8 desc[UR52][R6.64+0x49], R63 ;  /* 0x0000493f0600d986 */ /* 0x0001e2000c101134 */
[----:B------:R-:W-:Y:S05]  /*3cd0*/  @P6 BRA `(.L_x_118) ;  /* 0x00000000000c6947 */ /* 0x000fea0003800000 */
[----:B------:R-:W5:Y:S02]  /*3ce0*/  LDG.E.U8 R98, desc[UR52][R2.64+0x50] ;  /* 0x0000503402627981 */ /* 0x000f64000c1e1100 */
[----:B-----5:R-:W-:-:S05]  /*3cf0*/  PRMT R0, R98, 0x8880, RZ ;  /* 0x0000888062007816 */ /* 0x020fca00000000ff */
[----:B------:R-:W-:-:S07]  /*3d00*/  IMAD R13, R0, R89, RZ ;  /* 0x00000059000d7224 */ /* 0x000fce00078e02ff */
.L_x_118:
[----:B------:R-:W-:Y:S05]  /*3d10*/  BSYNC B1 ;  /* 0x0000000000017941 */ /* 0x000fea0003800000 */
.L_x_117:
[----:B---3--:R-:W-:Y:S01]  /*3d20*/  @!P6 IMAD R11, R64, R88, R13 ;  /* 0x00000058400be224 */ /* 0x008fe200078e020d */
[----:B------:R-:W-:Y:S04]  /*3d30*/  BSSY B1, `(.L_x_119) ;  /* 0x0000006000017945 */ /* 0x000fe80003800000 */
[----:B------:R3:W-:Y:S01]  /*3d40*/  @!P6 STG.E.U8 desc[UR52][R4.64+0x50], R11 ;  /* 0x0000500b0400e986 */ /* 0x0007e2000c101134 */
[----:B------:R-:W-:Y:S05]  /*3d50*/  @P2 BRA `(.L_x_120) ;  /* 0x00000000000c2947 */ /* 0x000fea0003800000 */
[----:B------:R-:W5:Y:S02]  /*3d60*/  LDG.E.U8 R98, desc[UR52][R2.64+0x51] ;  /* 0x0000513402627981 */ /* 0x000f64000c1e1100 */
[----:B-----5:R-:W-:-:S05]  /*3d70*/  PRMT R0, R98, 0x8880, RZ ;  /* 0x0000888062007816 */ /* 0x020fca00000000ff */
[----:B------:R-:W-:-:S07]  /*3d80*/  IMAD R13, R0, R89, RZ ;  /* 0x00000059000d7224 */ /* 0x000fce00078e02ff */
.L_x_120:
[----:B------:R-:W-:Y:S05]  /*3d90*/  BSYNC B1 ;  /* 0x0000000000017941 */ /* 0x000fea0003800000 */
.L_x_119:
        /* <DEDUP_REMOVED lines=12> */
.L_x_122:
[----:B------:R-:W-:Y:S05]  /*3e60*/  BSYNC B1 ;  /* 0x0000000000017941 */ /* 0x000fea0003800000 */
.L_x_121:
[----:B---3--:R-:W-:Y:S01]  /*3e70*/  @!P4 IMAD R11, R66, R88, R13 ;  /* 0x00000058420bc224 */ /* 0x008fe200078e020d */
[----:B------:R-:W-:Y:S04]  /*3e80*/  BSSY B1, `(.L_x_123) ;  /* 0x0000006000017945 */ /* 0x000fe80003800000 */
[----:B------:R3:W-:Y:S01]  /*3e90*/  @!P4 STG.E.U8 desc[UR52][R6.64+0x50], R11 ;  /* 0x0000500b0600c986 */ /* 0x0007e2000c101134 */
[----:B------:R-:W-:Y:S05]  /*3ea0*/  @P3 BRA `(.L_x_124) ;  /* 0x00000000000c3947 */ /* 0x000fea0003800000 */
[----:B------:R-:W5:Y:S02]  /*3eb0*/  LDG.E.U8 R98, desc[UR52][R8.64+0x51] ;  /* 0x0000513408627981 */ /* 0x000f64000c1e1100 */
[----:B-----5:R-:W-:-:S05]  /*3ec0*/  PRMT R0, R98, 0x8880, RZ ;  /* 0x0000888062007816 */ /* 0x020fca00000000ff */
[----:B------:R-:W-:-:S07]  /*3ed0*/  IMAD R13, R0, R89, RZ ;  /* 0x00000059000d7224 */ /* 0x000fce00078e02ff */
.L_x_124:
[----:B------:R-:W-:Y:S05]  /*3ee0*/  BSYNC B1 ;  /* 0x0000000000017941 */ /* 0x000fea0003800000 */
.L_x_123:
[----:B------:R-:W-:Y:S01]  /*3ef0*/  @!P3 IMAD R67, R67, R88, R13 ;  /* 0x000000584343b224 */ /* 0x000fe200078e020d */
[----:B------:R-:W-:Y:S04]  /*3f00*/  BSSY B1, `(.L_x_125) ;  /* 0x0000006000017945 */ /* 0x000fe80003800000 */
[----:B------:R0:W-:Y:S01]  /*3f10*/  @!P3 STG.E.U8 desc[UR52][R6.64+0x51], R67 ;  /* 0x000051430600b986 */ /* 0x0001e2000c101134 */
[----:B------:R-:W-:Y:S05]  /*3f20*/  @P5 BRA `(.L_x_126) ;  /* 0x00000000000c5947 */ /* 0x000fea0003800000 */
[----:B------:R-:W5:Y:S02]  /*3f30*/  LDG.E.U8 R98, desc[UR52][R2.64+0x58] ;  /* 0x0000583402627981 */ /* 0x000f64000c1e1100 */
[----:B-----5:R-:W-:-:S05]  /*3f40*/  PRMT R0, R98, 0x8880, RZ ;  /* 0x0000888062007816 */ /* 0x020fca00000000ff */
[----:B------:R-:W-:-:S07]  /*3f50*/  IMAD R13, R0, R89, RZ ;  /* 0x00000059000d7224 */ /* 0x000fce00078e02ff */
.L_x_126:
[----:B------:R-:W-:Y:S05]  /*3f60*/  BSYNC B1 ;  /* 0x0000000000017941 */ /* 0x000fea0003800000 */
.L_x_125:
[----:B---3--:R-:W-:Y:S01]  /*3f70*/  @!P5 IMAD R11, R68, R88, R13 ;  /* 0x00000058440bd224 */ /* 0x008fe200078e020d */
[----:B------:R-:W-:Y:S04]  /*3f80*/  BSSY B1, `(.L_x_127) ;  /* 0x0000006000017945 */ /* 0x000fe80003800000 */
[----:B------:R3:W-:Y:S01]  /*3f90*/  @!P5 STG.E.U8 desc[UR52][R4.64+0x58], R11 ;  /* 0x0000580b0400d986 */ /* 0x0007e2000c101134 */
[----:B------:R-:W-:Y:S05]  /*3fa0*/  @P6 BRA `(.L_x_128) ;  /* 0x00000000000c6947 */ /* 0x000fea0003800000 */
[----:B------:R-:W5:Y:S02]  /*3fb0*/  LDG.E.U8 R98, desc[UR52][R2.64+0x59] ;  /* 0x0000593402627981 */ /* 0x000f64000c1e1100 */
[----:B-----5:R-:W-:-:S05]  /*3fc0*/  PRMT R0, R98, 0x8880, RZ ;  /* 0x0000888062007816 */ /* 0x020fca00000000ff */
[----:B------:R-:W-:-:S07]  /*3fd0*/  IMAD R13, R0, R89, RZ ;  /* 0x00000059000d7224 */ /* 0x000fce00078e02ff */
.L_x_128:
[----:B------:R-:W-:Y:S05]  /*3fe0*/  BSYNC B1 ;  /* 0x0000000000017941 */ /* 0x000fea0003800000 */
.L_x_127:
[----:B------:R-:W-:Y:S01]  /*3ff0*/  @!P6 IMAD R69, R69, R88, R13 ;  /* 0x000000584545e224 */ /* 0x000fe200078e020d */
[----:B------:R-:W-:Y:S04]  /*4000*/  BSSY B1, `(.L_x_129) ;  /* 0x0000006000017945 */ /* 0x000fe80003800000 */
[----:B------:R0:W-:Y:S01]  /*4010*/  @!P6 STG.E.U8 desc[UR52][R4.64+0x59], R69 ;  /* 0x000059450400e986 */ /* 0x0001e2000c101134 */
[----:B------:R-:W-:Y:S05]  /*4020*/  @P2 BRA `(.L_x_130) ;  /* 0x00000000000c2947 */ /* 0x000fea0003800000 */
[----:B------:R-:W5:Y:S02]  /*4030*/  LDG.E.U8 R98, desc[UR52][R8.64+0x58] ;  /* 0x0000583408627981 */ /* 0x000f64000c1e1100 */
[----:B-----5:R-:W-:-:S05]  /*4040*/  PRMT R0, R98, 0x8880, RZ ;  /* 0x0000888062007816 */ /* 0x020fca00000000ff */
[----:B------:R-:W-:-:S07]  /*4050*/  IMAD R13, R0, R89, RZ ;  /* 0x00000059000d7224 */ /* 0x000fce00078e02ff */
.L_x_130:
[----:B------:R-:W-:Y:S05]  /*4060*/  BSYNC B1 ;  /* 0x0000000000017941 */ /* 0x000fea0003800000 */
.L_x_129:
        /* <DEDUP_REMOVED lines=12> */
.L_x_132:
[----:B------:R-:W-:Y:S05]  /*4130*/  BSYNC B1 ;  /* 0x0000000000017941 */ /* 0x000fea0003800000 */
.L_x_131:
[----:B------:R-:W-:Y:S01]  /*4140*/  @!P4 IMAD R71, R71, R88, R13 ;  /* 0x000000584747c224 */ /* 0x000fe200078e020d */
[----:B------:R-:W-:Y:S04]  /*4150*/  BSSY B1, `(.L_x_133) ;  /* 0x0000006000017945 */ /* 0x000fe80003800000 */
[----:B------:R0:W-:Y:S01]  /*4160*/  @!P4 STG.E.U8 desc[UR52][R6.64+0x59], R71 ;  /* 0x000059470600c986 */ /* 0x0001e2000c101134 */
[----:B------:R-:W-:Y:S05]  /*4170*/  @P3 BRA `(.L_x_134) ;  /* 0x00000000000c3947 */ /* 0x000fea0003800000 */
[----:B------:R-:W5:Y:S02]  /*4180*/  LDG.E.U8 R98, desc[UR52][R2.64+0x60] ;  /* 0x0000603402627981 */ /* 0x000f64000c1e1100 */
[----:B-----5:R-:W-:-:S05]  /*4190*/  PRMT R0, R98, 0x8880, RZ ;  /* 0x0000888062007816 */ /* 0x020fca00000000ff */
[----:B------:R-:W-:-:S07]  /*41a0*/  IMAD R13, R0, R89, RZ ;  /* 0x00000059000d7224 */ /* 0x000fce00078e02ff */
.L_x_134:
[----:B------:R-:W-:Y:S05]  /*41b0*/  BSYNC B1 ;  /* 0x0000000000017941 */ /* 0x000fea0003800000 */
.L_x_133:
[----:B---3--:R-:W-:Y:S01]  /*41c0*/  @!P3 IMAD R11, R72, R88, R13 ;  /* 0x00000058480bb224 */ /* 0x008fe200078e020d */
[----:B------:R-:W-:Y:S04]  /*41d0*/  BSSY B1, `(.L_x_135) ;  /* 0x0000006000017945 */ /* 0x000fe80003800000 */
[----:B------:R3:W-:Y:S01]  /*41e0*/  @!P3 STG.E.U8 desc[UR52][R4.64+0x60], R11 ;  /* 0x0000600b0400b986 */ /* 0x0007e2000c101134 */
[----:B------:R-:W-:Y:S05]  /*41f0*/  @P5 BRA `(.L_x_136) ;  /* 0x00000000000c5947 */ /* 0x000fea0003800000 */
[----:B------:R-:W5:Y:S02]  /*4200*/  LDG.E.U8 R98, desc[UR52][R2.64+0x61] ;  /* 0x0000613402627981 */ /* 0x000f64000c1e1100 */
[----:B-----5:R-:W-:-:S05]  /*4210*/  PRMT R0, R98, 0x8880, RZ ;  /* 0x0000888062007816 */ /* 0x020fca00000000ff */
[----:B------:R-:W-:-:S07]  /*4220*/  IMAD R13, R0, R89, RZ ;  /* 0x00000059000d7224 */ /* 0x000fce00078e02ff */
.L_x_136:
[----:B------:R-:W-:Y:S05]  /*4230*/  BSYNC B1 ;  /* 0x0000000000017941 */ /* 0x000fea0003800000 */
.L_x_135:
[----:B------:R-:W-:Y:S01]  /*4240*/  @!P5 IMAD R73, R73, R88, R13 ;  /* 0x000000584949d224 */ /* 0x000fe200078e020d */
[----:B------:R-:W-:Y:S04]  /*4250*/  BSSY B1, `(.L_x_137) ;  /* 0x0000006000017945 */ /* 0x000fe80003800000 */
[----:B------:R0:W-:Y:S01]  /*4260*/  @!P5 STG.E.U8 desc[UR52][R4.64+0x61], R73 ;  /* 0x000061490400d986 */ /* 0x0001e2000c101134 */
[----:B------:R-:W-:Y:S05]  /*4270*/  @P6 BRA `(.L_x_138) ;  /* 0x00000000000c6947 */ /* 0x000fea0003800000 */
[----:B------:R-:W5:Y:S02]  /*4280*/  LDG.E.U8 R98, desc[UR52][R8.64+0x60] ;  /* 0x0000603408627981 */ /* 0x000f64000c1e1100 */
[----:B-----5:R-:W-:-:S05]  /*4290*/  PRMT R0, R98, 0x8880, RZ ;  /* 0x0000888062007816 */ /* 0x020fca00000000ff */
[----:B------:R-:W-:-:S07]  /*42a0*/  IMAD R13, R0, R89, RZ ;  /* 0x00000059000d7224 */ /* 0x000fce00078e02ff */
.L_x_138:
[----:B------:R-:W-:Y:S05]  /*42b0*/  BSYNC B1 ;  /* 0x0000000000017941 */ /* 0x000fea0003800000 */
.L_x_137:
[----:B---3--:R-:W-:Y:S01]  /*42c0*/  @!P6 IMAD R11, R74, R88, R13 ;  /* 0x000000584a0be224 */ /* 0x008fe200078e020d */
[----:B------:R-:W-:Y:S04]  /*42d0*/  BSSY B1, `(.L_x_139) ;  /* 0x0000006000017945 */ /* 0x000fe80003800000 */
[----:B------:R3:W-:Y:S01]  /*42e0*/  @!P6 STG.E.U8 desc[UR52][R6.64+0x60], R11 ;  /* 0x0000600b0600e986 */ /* 0x0007e2000c101134 */
[----:B------:R-:W-:Y:S05]  /*42f0*/  @P2 BRA `(.L_x_140) ;  /* 0x00000000000c2947 */ /* 0x000fea0003800000 */
[----:B------:R-:W5:Y:S02]  /*4300*/  LDG.E.U8 R98, desc[UR52][R8.64+0x61] ;  /* 0x0000613408627981 */ /* 0x000f64000c1e1100 */
[----:B-----5:R-:W-:-:S05]  /*4310*/  PRMT R0, R98, 0x8880, RZ ;  /* 0x0000888062007816 */ /* 0x020fca00000000ff */
[----:B------:R-:W-:-:S07]  /*4320*/  IMAD R13, R0, R89, RZ ;  /* 0x00000059000d7224 */ /* 0x000fce00078e02ff */
.L_x_140:
[----:B------:R-:W-:Y:S05]  /*4330*/  BSYNC B1 ;  /* 0x0000000000017941 */ /* 0x000fea0003800000 */
.L_x_139:
        /* <DEDUP_REMOVED lines=12> */
.L_x_142:
[----:B------:R-:W-:Y:S05]  /*4400*/  BSYNC B1 ;  /* 0x0000000000017941 */ /* 0x000fea0003800000 */
.L_x_141:
[----:B---3--:R-:W-:Y:S01]  /*4410*/  @!P5 IMAD R11, R76, R88, R13 ;  /* 0x000000584c0bd224 */ /* 0x008fe200078e020d */
[----:B------:R-:W-:Y:S04]  /*4420*/  BSSY B1, `(.L_x_143) ;  /* 0x0000006000017945 */ /* 0x000fe80003800000 */
[----:B------:R3:W-:Y:S01]  /*4430*/  @!P5 STG.E.U8 desc[UR52][R4.64+0x68], R11 ;  /* 0x0000680b0400d986 */ /* 0x0007e2000c101134 */
[----:B------:R-:W-:Y:S05]  /*4440*/  @P3 BRA `(.L_x_144) ;  /* 0x00000000000c3947 */ /* 0x000fea0003800000 */
[----:B------:R-:W5:Y:S02]  /*4450*/  LDG.E.U8 R98, desc[UR52][R2.64+0x69] ;  /* 0x0000693402627981 */ /* 0x000f64000c1e1100 */
[----:B-----5:R-:W-:-:S05]  /*4460*/  PRMT R0, R98, 0x8880, RZ ;  /* 0x0000888062007816 */ /* 0x020fca00000000ff */
[----:B------:R-:W-:-:S07]  /*4470*/  IMAD R13, R0, R89, RZ ;  /* 0x00000059000d7224 */ /* 0x000fce00078e02ff */
.L_x_144:
[----:B------:R-:W-:Y:S05]  /*4480*/  BSYNC B1 ;  /* 0x0000000000017941 */ /* 0x000fea0003800000 */
.L_x_143:
[----:B------:R-:W-:Y:S01]  /*4490*/  @!P3 IMAD R77, R77, R88, R13 ;  /* 0x000000584d4db224 */ /* 0x000fe200078e020d */
[----:B------:R-:W-:Y:S04]  /*44a0*/  BSSY B1, `(.L_x_145) ;  /* 0x0000006000017945 */ /* 0x000fe80003800000 */
[----:B------:R0:W-:Y:S01]  /*44b0*/  @!P3 STG.E.U8 desc[UR52][R4.64+0x69], R77 ;  /* 0x0000694d0400b986 */ /* 0x0001e2000c101134 */
[----:B------:R-:W-:Y:S05]  /*44c0*/  @P2 BRA `(.L_x_146) ;  /* 0x00000000000c2947 */ /* 0x000fea0003800000 */
[----:B------:R-:W5:Y:S02]  /*44d0*/  LDG.E.U8 R98, desc[UR52][R8.64+0x68] ;  /* 0x0000683408627981 */ /* 0x000f64000c1e1100 */
[----:B-----5:R-:W-:-:S05]  /*44e0*/  PRMT R0, R98, 0x8880, RZ ;  /* 0x0000888062007816 */ /* 0x020fca00000000ff */
[----:B------:R-:W-:-:S07]  /*44f0*/  IMAD R13, R0, R89, RZ ;  /* 0x00000059000d7224 */ /* 0x000fce00078e02ff */
.L_x_146:
[----:B------:R-:W-:Y:S05]  /*4500*/  BSYNC B1 ;  /* 0x0000000000017941 */ /* 0x000fea0003800000 */
.L_x_145:
[----:B---3--:R-:W-:Y:S01]  /*4510*/  @!P2 IMAD R11, R78, R88, R13 ;  /* 0x000000584e0ba224 */ /* 0x008fe200078e020d */
[----:B------:R-:W-:Y:S04]  /*4520*/  BSSY B1, `(.L_x_147) ;  /* 0x0000006000017945 */ /* 0x000fe80003800000 */
[----:B------:R3:W-:Y:S01]  /*4530*/  @!P2 STG.E.U8 desc[UR52][R6.64+0x68], R11 ;  /* 0x0000680b0600a986 */ /* 0x0007e2000c101134 */
[----:B------:R-:W-:Y:S05]  /*4540*/  @P6 BRA `(.L_x_148) ;  /* 0x00000000000c6947 */ /* 0x000fea0003800000 */
[----:B------:R-:W5:Y:S02]  /*4550*/  LDG.E.U8 R98, desc[UR52][R8.64+0x69] ;  /* 0x0000693408627981 */ /* 0x000f64000c1e1100 */
[----:B-----5:R-:W-:-:S05]  /*4560*/  PRMT R0, R98, 0x8880, RZ ;  /* 0x0000888062007816 */ /* 0x020fca00000000ff */
[----:B------:R-:W-:-:S07]  /*4570*/  IMAD R13, R0, R89, RZ ;  /* 0x00000059000d7224 */ /* 0x000fce00078e02ff */
.L_x_148:
[----:B------:R-:W-:Y:S05]  /*4580*/  BSYNC B1 ;  /* 0x0000000000017941 */ /* 0x000fea0003800000 */
.L_x_147:
[----:B------:R-:W-:Y:S01]  /*4590*/  @!P6 IMAD R79, R79, R88, R13 ;  /* 0x000000584f4fe224 */ /* 0x000fe200078e020d */
[----:B------:R-:W-:Y:S04]  /*45a0*/  BSSY B1, `(.L_x_149) ;  /* 0x0000006000017945 */ /* 0x000fe80003800000 */
[----:B------:R0:W-:Y:S01]  /*45b0*/  @!P6 STG.E.U8 desc[UR52][R6.64+0x69], R79 ;  /* 0x0000694f0600e986 */ /* 0x0001e2000c101134 */
[----:B------:R-:W-:Y:S05]  /*45c0*/  @P4 BRA `(.L_x_150) ;  /* 0x00000000000c4947 */ /* 0x000fea0003800000 */
[----:B------:R-:W5:Y:S02]  /*45d0*/  LDG.E.U8 R98, desc[UR52][R2.64+0x70] ;  /* 0x0000703402627981 */ /* 0x000f64000c1e1100 */
[----:B-----5:R-:W-:-:S05]  /*45e0*/  PRMT R0, R98, 0x8880, RZ ;  /* 0x0000888062007816 */ /* 0x020fca00000000ff */
[----:B------:R-:W-:-:S07]  /*45f0*/  IMAD R13, R0, R89, RZ ;  /* 0x00000059000d7224 */ /* 0x000fce00078e02ff */
.L_x_150:
[----:B------:R-:W-:Y:S05]  /*4600*/  BSYNC B1 ;  /* 0x0000000000017941 */ /* 0x000fea0003800000 */
.L_x_149:
[----:B------:R-:W-:Y:S01]  /*4610*/  ISETP.LT.OR P3, PT, R14, 0x72, !P1 ;  /* 0x000000720e00780c */ /* 0x000fe20004f61670 */
[----:B---3--:R-:W-:Y:S01]  /*4620*/  @!P4 IMAD R11, R80, R88, R13 ;  /* 0x00000058500bc224 */ /* 0x008fe200078e020d */
[----:B------:R-:W-:Y:S01]  /*4630*/  BSSY B1, `(.L_x_151) ;  /* 0x000000b000017945 */ /* 0x000fe20003800000 */
[C---:B------:R-:W-:Y:S02]  /*4640*/  ISETP.LT.OR P2, PT, R14.reuse, 0x71, !P0 ;  /* 0x000000710e00780c */ /* 0x040fe40004741670 */
[C---:B------:R-:W-:Y:S01]  /*4650*/  ISETP.LT.OR P5, PT, R14.reuse, 0x72, !P0 ;  /* 0x000000720e00780c */ /* 0x040fe200047a1670 */
[----:B------:R3:W-:Y:S01]  /*4660*/  @!P4 STG.E.U8 desc[UR52][R4.64+0x70], R11 ;  /* 0x0000700b0400c986 */ /* 0x0007e2000c101134 */
[C---:B------:R-:W-:Y:S02]  /*4670*/  ISETP.LT.OR P4, PT, R14.reuse, 0x79, !P1 ;  /* 0x000000790e00780c */ /* 0x040fe40004f81670 */
[C---:B------:R-:W-:Y:S02]  /*4680*/  ISETP.LT.OR P1, PT, R14.reuse, 0x7a, !P1 ;  /* 0x0000007a0e00780c */ /* 0x040fe40004f21670 */
[----:B------:R-:W-:-:S02]  /*4690*/  ISETP.LT.OR P6, PT, R14, 0x79, !P0 ;  /* 0x000000790e00780c */ /* 0x000fc400047c1670 */
[----:B------:R-:W-:Y:S11]  /*46a0*/  @P3 BRA `(.L_x_152) ;  /* 0x00000000000c3947 */ /* 0x000ff60003800000 */
[----:B------:R-:W5:Y:S02]  /*46b0*/  LDG.E.U8 R98, desc[UR52][R2.64+0x71] ;  /* 0x0000713402627981 */ /* 0x000f64000c1e1100 */
[----:B-----5:R-:W-:-:S05]  /*46c0*/  PRMT R0, R98, 0x8880, RZ ;  /* 0x0000888062007816 */ /* 0x020fca00000000ff */
[----:B------:R-:W-:-:S07]  /*46d0*/  IMAD R13, R0, R89, RZ ;  /* 0x00000059000d7224 */ /* 0x000fce00078e02ff */
.L_x_152:
[----:B------:R-:W-:Y:S05]  /*46e0*/  BSYNC B1 ;  /* 0x0000000000017941 */ /* 0x000fea0003800000 */
.L_x_151:
[----:B------:R-:W-:Y:S01]  /*46f0*/  @!P3 IMAD R81, R81, R88, R13 ;  /* 0x000000585151b224 */ /* 0x000fe200078e020d */
[----:B------:R-:W-:Y:S04]  /*4700*/  BSSY B1, `(.L_x_153) ;  /* 0x0000006000017945 */ /* 0x000fe80003800000 */
[----:B------:R0:W-:Y:S01]  /*4710*/  @!P3 STG.E.U8 desc[UR52][R4.64+0x71], R81 ;  /* 0x000071510400b986 */ /* 0x0001e2000c101134 */
[----:B------:R-:W-:Y:S05]  /*4720*/  @P2 BRA `(.L_x_154) ;  /* 0x00000000000c2947 */ /* 0x000fea0003800000 */
[----:B------:R-:W5:Y:S02]  /*4730*/  LDG.E.U8 R98, desc[UR52][R8.64+0x70] ;  /* 0x0000703408627981 */ /* 0x000f64000c1e1100 */
[----:B-----5:R-:W-:-:S05]  /*4740*/  PRMT R0, R98, 0x8880, RZ ;  /* 0x0000888062007816 */ /* 0x020fca00000000ff */
[----:B------:R-:W-:-:S07]  /*4750*/  IMAD R13, R0, R89, RZ ;  /* 0x00000059000d7224 */ /* 0x000fce00078e02ff */
.L_x_154:
[----:B------:R-:W-:Y:S05]  /*4760*/  BSYNC B1 ;  /* 0x0000000000017941 */ /* 0x000fea0003800000 */
.L_x_153:
[----:B---3--:R-:W-:Y:S01]  /*4770*/  @!P2 IMAD R11, R82, R88, R13 ;  /* 0x00000058520ba224 */ /* 0x008fe200078e020d */
[----:B------:R-:W-:Y:S04]  /*4780*/  BSSY B1, `(.L_x_155) ;  /* 0x0000006000017945 */ /* 0x000fe80003800000 */
[----:B------:R3:W-:Y:S01]  /*4790*/  @!P2 STG.E.U8 desc[UR52][R6.64+0x70], R11 ;  /* 0x0000700b0600a986 */ /* 0x0007e2000c101134 */
[----:B------:R-:W-:Y:S05]  /*47a0*/  @P5 BRA `(.L_x_156) ;  /* 0x00000000000c5947 */ /* 0x000fea0003800000 */
[----:B------:R-:W5:Y:S02]  /*47b0*/  LDG.E.U8 R98, desc[UR52][R8.64+0x71] ;  /* 0x0000713408627981 */ /* 0x000f64000c1e1100 */
[----:B-----5:R-:W-:-:S05]  /*47c0*/  PRMT R0, R98, 0x8880, RZ ;  /* 0x0000888062007816 */ /* 0x020fca00000000ff */
[----:B------:R-:W-:-:S07]  /*47d0*/  IMAD R13, R0, R89, RZ ;  /* 0x00000059000d7224 */ /* 0x000fce00078e02ff */
.L_x_156:
[----:B------:R-:W-:Y:S05]  /*47e0*/  BSYNC B1 ;  /* 0x0000000000017941 */ /* 0x000fea0003800000 */
.L_x_155:
[----:B------:R-:W-:Y:S01]  /*47f0*/  @!P5 IMAD R83, R83, R88, R13 ;  /* 0x000000585353d224 */ /* 0x000fe200078e020d */
[----:B------:R-:W-:Y:S04]  /*4800*/  BSSY B1, `(.L_x_157) ;  /* 0x0000006000017945 */ /* 0x000fe80003800000 */
[----:B------:R0:W-:Y:S01]  /*4810*/  @!P5 STG.E.U8 desc[UR52][R6.64+0x71], R83 ;  /* 0x000071530600d986 */ /* 0x0001e2000c101134 */
[----:B------:R-:W-:Y:S05]  /*4820*/  @P4 BRA `(.L_x_158) ;  /* 0x00000000000c4947 */ /* 0x000fea0003800000 */
[----:B------:R-:W5:Y:S02]  /*4830*/  LDG.E.U8 R98, desc[UR52][R2.64+0x78] ;  /* 0x0000783402627981 */ /* 0x000f64000c1e1100 */
[----:B-----5:R-:W-:-:S05]  /*4840*/  PRMT R0, R98, 0x8880, RZ ;  /* 0x0000888062007816 */ /* 0x020fca00000000ff */
[----:B------:R-:W-:-:S07]  /*4850*/  IMAD R13, R0, R89, RZ ;  /* 0x00000059000d7224 */ /* 0x000fce00078e02ff */
.L_x_158:
[----:B------:R-:W-:Y:S05]  /*4860*/  BSYNC B1 ;  /* 0x0000000000017941 */ /* 0x000fea0003800000 */
.L_x_157:
[----:B---3--:R-:W-:Y:S01]  /*4870*/  @!P4 IMAD R11, R84, R88, R13 ;  /* 0x00000058540bc224 */ /* 0x008fe200078e020d */
[----:B------:R-:W-:Y:S04]  /*4880*/  BSSY B1, `(.L_x_159) ;  /* 0x0000006000017945 */ /* 0x000fe80003800000 */
[----:B------:R3:W-:Y:S01]  /*4890*/  @!P4 STG.E.U8 desc[UR52][R4.64+0x78], R11 ;  /* 0x0000780b0400c986 */ /* 0x0007e2000c101134 */
[----:B------:R-:W-:Y:S05]  /*48a0*/  @P1 BRA `(.L_x_160) ;  /* 0x00000000000c1947 */ /* 0x000fea0003800000 */
[----:B------:R-:W5:Y:S02]  /*48b0*/  LDG.E.U8 R98, desc[UR52][R2.64+0x79] ;  /* 0x0000793402627981 */ /* 0x000f64000c1e1100 */
[----:B-----5:R-:W-:-:S05]  /*48c0*/  PRMT R0, R98, 0x8880, RZ ;  /* 0x0000888062007816 */ /* 0x020fca00000000ff */
[----:B------:R-:W-:-:S07]  /*48d0*/  IMAD R13, R0, R89, RZ ;  /* 0x00000059000d7224 */ /* 0x000fce00078e02ff */
.L_x_160:
[----:B------:R-:W-:Y:S05]  /*48e0*/  BSYNC B1 ;  /* 0x0000000000017941 */ /* 0x000fea0003800000 */
.L_x_159:
[----:B------:R-:W-:Y:S01]  /*48f0*/  @!P1 IMAD R85, R85, R88, R13 ;  /* 0x0000005855559224 */ /* 0x000fe200078e020d */
[----:B------:R-:W-:Y:S04]  /*4900*/  BSSY B1, `(.L_x_161) ;  /* 0x0000006000017945 */ /* 0x000fe80003800000 */
[----:B------:R0:W-:Y:S01]  /*4910*/  @!P1 STG.E.U8 desc[UR52][R4.64+0x79], R85 ;  /* 0x0000795504009986 */ /* 0x0001e2000c101134 */
[----:B------:R-:W-:Y:S05]  /*4920*/  @P6 BRA `(.L_x_162) ;  /* 0x00000000000c6947 */ /* 0x000fea0003800000 */
[----:B------:R-:W5:Y:S02]  /*4930*/  LDG.E.U8 R98, desc[UR52][R8.64+0x78] ;  /* 0x0000783408627981 */ /* 0x000f64000c1e1100 */
[----:B-----5:R-:W-:-:S05]  /*4940*/  PRMT R0, R98, 0x8880, RZ ;  /* 0x0000888062007816 */ /* 0x020fca00000000ff */
[----:B------:R-:W-:-:S07]  /*4950*/  IMAD R13, R0, R89, RZ ;  /* 0x00000059000d7224 */ /* 0x000fce00078e02ff */
.L_x_162:
[----:B------:R-:W-:Y:S05]  /*4960*/  BSYNC B1 ;  /* 0x0000000000017941 */ /* 0x000fea0003800000 */
.L_x_161:
[----:B0-----:R-:W-:Y:S01]  /*4970*/  @!P6 IMAD R3, R86, R88, R13 ;  /* 0x000000585603e224 */ /* 0x001fe200078e020d */
[----:B------:R-:W-:Y:S01]  /*4980*/  ISETP.LT.OR P0, PT, R14, 0x7a, !P0 ;  /* 0x0000007a0e00780c */ /* 0x000fe20004701670 */
[----:B------:R-:W-:Y:S03]  /*4990*/  BSSY B1, `(.L_x_163) ;  /* 0x0000006000017945 */ /* 0x000fe60003800000 */
[----:B------:R0:W-:Y:S09]  /*49a0*/  @!P6 STG.E.U8 desc[UR52][R6.64+0x78], R3 ;  /* 0x000078030600e986 */ /* 0x0001f2000c101134 */
[----:B------:R-:W-:Y:S05]  /*49b0*/  @P0 BRA `(.L_x_164) ;  /* 0x00000000000c0947 */ /* 0x000fea0003800000 */
[----:B------:R-:W5:Y:S02]  /*49c0*/  LDG.E.U8 R98, desc[UR52][R8.64+0x79] ;  /* 0x0000793408627981 */ /* 0x000f64000c1e1100 */
[----:B-----5:R-:W-:-:S05]  /*49d0*/  PRMT R0, R98, 0x8880, RZ ;  /* 0x0000888062007816 */ /* 0x020fca00000000ff */
[----:B------:R-:W-:-:S07]  /*49e0*/  IMAD R13, R0, R89, RZ ;  /* 0x00000059000d7224 */ /* 0x000fce00078e02ff */
.L_x_164:
[----:B------:R-:W-:Y:S05]  /*49f0*/  BSYNC B1 ;  /* 0x0000000000017941 */ /* 0x000fea0003800000 */
.L_x_163:
[----:B------:R-:W-:Y:S01]  /*4a00*/  IMAD R13, R87, R88, R13 ;  /* 0x00000058570d7224 */ /* 0x000fe200078e020d */
[----:B------:R-:W-:Y:S06]  /*4a10*/  @P0 BRA `(.L_x_165) ;  /* 0x0000000c00100947 */ /* 0x000fec0003800000 */
[----:B------:R0:W-:Y:S01]  /*4a20*/  STG.E.U8 desc[UR52][R6.64+0x79], R13 ;  /* 0x0000790d06007986 */ /* 0x0001e2000c101134 */
[----:B------:R-:W-:Y:S05]  /*4a30*/  BRA `(.L_x_165) ;  /* 0x0000000c00087947 */ /* 0x000fea0003800000 */
.L_x_36:
[C---:B------:R-:W-:Y:S02]  /*4a40*/  ISETP.GE.AND P1, PT, R18.reuse, 0x1, PT ;  /* 0x000000011200780c */ /* 0x040fe40003f26270 */
[----:B------:R-:W-:Y:S02]  /*4a50*/  ISETP.GE.AND P0, PT, R18, 0x9, PT ;  /* 0x000000091200780c */ /* 0x000fe40003f06270 */
[C---:B------:R-:W-:Y:S02]  /*4a60*/  ISETP.LT.OR P3, PT, R14.reuse, 0x1, !P1 ;  /* 0x000000010e00780c */ /* 0x040fe40004f61670 */
[C---:B------:R-:W-:Y:S02]  /*4a70*/  ISETP.LT.OR P5, PT, R14.reuse, 0x2, !P1 ;  /* 0x000000020e00780c */ /* 0x040fe40004fa1670 */
[C---:B------:R-:W-:Y:S02]  /*4a80*/  ISETP.LT.OR P2, PT, R14.reuse, 0x1, !P0 ;  /* 0x000000010e00780c */ /* 0x040fe40004741670 */
[----:B------:R-:W-:-:S02]  /*4a90*/  ISETP.LT.OR P6, PT, R14, 0x2, !P0 ;  /* 0x000000020e00780c */ /* 0x000fc400047c1670 */
[----:B------:R-:W-:-:S05]  /*4aa0*/  ISETP.LT.OR P4, PT, R14, 0x9, !P1 ;  /* 0x000000090e00780c */ /* 0x000fca0004f81670 */
[-C--:B------:R-:W-:Y:S02]  /*4ab0*/  @!P3 IMAD R3, R24, R88.reuse, RZ ;  /* 0x000000581803b224 */ /* 0x080fe400078e02ff */
[-C--:B------:R-:W-:Y:S02]  /*4ac0*/  @!P5 IMAD R25, R25, R88.reuse, RZ ;  /* 0x000000581919d224 */ /* 0x080fe400078e02ff */
[-C--:B------:R-:W-:Y:S01]  /*4ad0*/  @!P2 IMAD R9, R26, R88.reuse, RZ ;  /* 0x000000581a09a224 */ /* 0x080fe200078e02ff */
[----:B------:R0:W-:Y:S01]  /*4ae0*/  @!P3 STG.E.U8 desc[UR52][R4.64], R3 ;  /* 0x000000030400b986 */ /* 0x0001e2000c101134 */
[C---:B------:R-:W-:Y:S01]  /*4af0*/  ISETP.LT.OR P3, PT, R14.reuse, 0xa, !P1 ;  /* 0x0000000a0e00780c */ /* 0x040fe20004f61670 */
[-C--:B------:R-:W-:Y:S02]  /*4b00*/  @!P6 IMAD R27, R27, R88.reuse, RZ ;  /* 0x000000581b1be224 */ /* 0x080fe400078e02ff */
[----:B------:R-:W-:Y:S01]  /*4b10*/  @!P5 STG.E.U8 desc[UR52][R4.64+0x1], R25 ;  /* 0x000001190400d986 */ /* 0x000fe2000c101134 */
[----:B------:R-:W-:Y:S01]  /*4b20*/  ISETP.LT.OR P5, PT, R14, 0x9, !P0 ;  /* 0x000000090e00780c */ /* 0x000fe200047a1670 */
[----:B------:R-:W-:-:S02]  /*4b30*/  @!P4 IMAD R11, R28, R88, RZ ;  /* 0x000000581c0bc224 */ /* 0x000fc400078e02ff */
[----:B------:R1:W-:Y:S01]  /*4b40*/  @!P2 STG.E.U8 desc[UR52][R6.64], R9 ;  /* 0x000000090600a986 */ /* 0x0003e2000c101134 */
[----:B------:R-:W-:-:S03]  /*4b50*/  ISETP.LT.OR P2, PT, R14, 0xa, !P0 ;  /* 0x0000000a0e00780c */ /* 0x000fc60004741670 */
[----:B------:R-:W-:Y:S01]  /*4b60*/  @!P6 STG.E.U8 desc[UR52][R6.64+0x1], R27 ;  /* 0x0000011b0600e986 */ /* 0x000fe2000c101134 */
[C---:B------:R-:W-:Y:S01]  /*4b70*/  ISETP.LT.OR P6, PT, R14.reuse, 0x11, !P1 ;  /* 0x000000110e00780c */ /* 0x040fe20004fc1670 */
[-C--:B------:R-:W-:Y:S02]  /*4b80*/  @!P3 IMAD R29, R29, R88.reuse, RZ ;  /* 0x000000581d1db224 */ /* 0x080fe400078e02ff */
[----:B------:R-:W-:Y:S01]  /*4b90*/  @!P4 STG.E.U8 desc[UR52][R4.64+0x8], R11 ;  /* 0x0000080b0400c986 */ /* 0x000fe2000c101134 */
[----:B------:R-:W-:Y:S01]  /*4ba0*/  ISETP.LT.OR P4, PT, R14, 0x12, !P1 ;  /* 0x000000120e00780c */ /* 0x000fe20004f81670 */
[-C--:B0-----:R-:W-:Y:S02]  /*4bb0*/  @!P5 IMAD R3, R30, R88.reuse, RZ ;  /* 0x000000581e03d224 */ /* 0x081fe400078e02ff */
[----:B------:R-:W-:Y:S01]  /*4bc0*/  @!P3 STG.E.U8 desc[UR52][R4.64+0x9], R29 ;  /* 0x0000091d0400b986 */ /* 0x000fe2000c101134 */
[----:B------:R-:W-:Y:S01]  /*4bd0*/  ISETP.LT.OR P3, PT, R14, 0x11, !P0 ;  /* 0x000000110e00780c */ /* 0x000fe20004761670 */
[----:B------:R-:W-:-:S02]  /*4be0*/  @!P2 IMAD R31, R31, R88, RZ ;  /* 0x000000581f1fa224 */ /* 0x000fc400078e02ff */
[----:B------:R0:W-:Y:S01]  /*4bf0*/  @!P5 STG.E.U8 desc[UR52][R6.64+0x8], R3 ;  /* 0x000008030600d986 */ /* 0x0001e2000c101134 */
[----:B------:R-:W-:Y:S01]  /*4c00*/  ISETP.LT.OR P5, PT, R14, 0x12, !P0 ;  /* 0x000000120e00780c */ /* 0x000fe200047a1670 */
[-C--:B-1----:R-:W-:Y:S02]  /*4c10*/  @!P6 IMAD R9, R32, R88.reuse, RZ ;  /* 0x000000582009e224 */ /* 0x082fe400078e02ff */
[----:B------:R-:W-:Y:S01]  /*4c20*/  @!P2 STG.E.U8 desc[UR52][R6.64+0x9], R31 ;  /* 0x0000091f0600a986 */ /* 0x000fe2000c101134 */
[C---:B------:R-:W-:Y:S01]  /*4c30*/  ISETP.LT.OR P2, PT, R14.reuse, 0x19, !P1 ;  /* 0x000000190e00780c */ /* 0x040fe20004f41670 */
[-C--:B------:R-:W-:Y:S02]  /*4c40*/  @!P4 IMAD R33, R33, R88.reuse, RZ ;  /* 0x000000582121c224 */ /* 0x080fe400078e02ff */
[----:B------:R1:W-:Y:S01]  /*4c50*/  @!P6 STG.E.U8 desc[UR52][R4.64+0x10], R9 ;  /* 0x000010090400e986 */ /* 0x0003e2000c101134 */
[----:B------:R-:W-:Y:S01]  /*4c60*/  ISETP.LT.OR P6, PT, R14, 0x1a, !P1 ;  /* 0x0000001a0e00780c */ /* 0x000fe20004fc1670 */
[----:B0-----:R-:W-:-:S02]  /*4c70*/  @!P3 IMAD R3, R34, R88, RZ ;  /* 0x000000582203b224 */ /* 0x001fc400078e02ff */
[----:B------:R-:W-:Y:S02]  /*4c80*/  @!P4 STG.E.U8 desc[UR52][R4.64+0x11], R33 ;  /* 0x000011210400c986 */ /* 0x000fe4000c101134 */
[-C--:B------:R-:W-:Y:S01]  /*4c90*/  @!P5 IMAD R35, R35, R88.reuse, RZ ;  /* 0x000000582323d224 */ /* 0x080fe200078e02ff */
[C---:B------:R-:W-:Y:S01]  /*4ca0*/  ISETP.LT.OR P4, PT, R14.reuse, 0x19, !P0 ;  /* 0x000000190e00780c */ /* 0x040fe20004781670 */
[----:B------:R0:W-:Y:S01]  /*4cb0*/  @!P3 STG.E.U8 desc[UR52][R6.64+0x10], R3 ;  /* 0x000010030600b986 */ /* 0x0001e2000c101134 */
[----:B------:R-:W-:Y:S01]  /*4cc0*/  ISETP.LT.OR P3, PT, R14, 0x1a, !P0 ;  /* 0x0000001a0e00780c */ /* 0x000fe20004761670 */
[-C--:B-1----:R-:W-:Y:S02]  /*4cd0*/  @!P2 IMAD R9, R36, R88.reuse, RZ ;  /* 0x000000582409a224 */ /* 0x082fe400078e02ff */
[----:B------:R-:W-:Y:S01]  /*4ce0*/  @!P5 STG.E.U8 desc[UR52][R6.64+0x11], R35 ;  /* 0x000011230600d986 */ /* 0x000fe2000c101134 */
[----:B------:R-:W-:Y:S01]  /*4cf0*/  ISETP.LT.OR P5, PT, R14, 0x21, !P1 ;  /* 0x000000210e00780c */ /* 0x000fe20004fa1670 */
[----:B------:R-:W-:-:S02]  /*4d00*/  @!P6 IMAD R37, R37, R88, RZ ;  /* 0x000000582525e224 */ /* 0x000fc400078e02ff */
[----:B------:R1:W-:Y:S01]  /*4d10*/  @!P2 STG.E.U8 desc[UR52][R4.64+0x18], R9 ;  /* 0x000018090400a986 */ /* 0x0003e2000c101134 */
[----:B------:R-:W-:-:S03]  /*4d20*/  ISETP.LT.OR P2, PT, R14, 0x22, !P1 ;  /* 0x000000220e00780c */ /* 0x000fc60004f41670 */
[-C--:B------:R-:W-:Y:S01]  /*4d30*/  @!P4 IMAD R11, R38, R88.reuse, RZ ;  /* 0x00000058260bc224 */ /* 0x080fe200078e02ff */
        /* <DEDUP_REMOVED lines=40> */
[C---:B------:R-:W-:Y:S01]  /*4fc0*/  ISETP.LT.OR P5, PT, R14.reuse, 0x3a, !P0 ;  /* 0x0000003a0e00780c */ /* 0x040fe200047a1670 */
[-C--:B------:R-:W-:Y:S02]  /*4fd0*/  @!P6 IMAD R53, R53, R88.reuse, RZ ;  /* 0x000000583535e224 */ /* 0x080fe400078e02ff */
[----:B------:R-:W-:Y:S01]  /*4fe0*/  @!P2 STG.E.U8 desc[UR52][R6.64+0x31], R51 ;  /* 0x000031330600a986 */ /* 0x000fe2000c101134 */
[----:B------:R-:W-:Y:S01]  /*4ff0*/  ISETP.LT.OR P2, PT, R14, 0x41, !P1 ;  /* 0x000000410e00780c */ /* 0x000fe20004f41670 */
[-C--:B-1----:R-:W-:Y:S02]  /*5000*/  @!P4 IMAD R9, R52, R88.reuse, RZ ;  /* 0x000000583409c224 */ /* 0x082fe400078e02ff */
[----:B------:R-:W-:Y:S01]  /*5010*/  @!P6 STG.E.U8 desc[UR52][R4.64+0x39], R53 ;  /* 0x000039350400e986 */ /* 0x000fe2000c101134 */
[----:B------:R-:W-:Y:S01]  /*5020*/  ISETP.LT.OR P6, PT, R14, 0x41, !P0 ;  /* 0x000000410e00780c */ /* 0x000fe200047c1670 */
[----:B0-----:R-:W-:-:S02]  /*5030*/  @!P3 IMAD R3, R54, R88, RZ ;  /* 0x000000583603b224 */ /* 0x001fc400078e02ff */
[----:B------:R0:W-:Y:S02]  /*5040*/  @!P4 STG.E.U8 desc[UR52][R4.64+0x38], R9 ;  /* 0x000038090400c986 */ /* 0x0001e4000c101134 */
[-C--:B------:R-:W-:Y:S01]  /*5050*/  @!P5 IMAD R55, R55, R88.reuse, RZ ;  /* 0x000000583737d224 */ /* 0x080fe200078e02ff */
[C---:B------:R-:W-:Y:S01]  /*5060*/  ISETP.LT.OR P4, PT, R14.reuse, 0x42, !P1 ;  /* 0x000000420e00780c */ /* 0x040fe20004f81670 */
[----:B------:R1:W-:Y:S01]  /*5070*/  @!P3 STG.E.U8 desc[UR52][R6.64+0x38], R3 ;  /* 0x000038030600b986 */ /* 0x0003e2000c101134 */
[----:B------:R-:W-:Y:S01]  /*5080*/  ISETP.LT.OR P3, PT, R14, 0x49, !P1 ;  /* 0x000000490e00780c */ /* 0x000fe20004f61670 */
[-C--:B------:R-:W-:Y:S02]  /*5090*/  @!P2 IMAD R11, R56, R88.reuse, RZ ;  /* 0x00000058380ba224 */ /* 0x080fe400078e02ff */
[----:B------:R-:W-:Y:S01]  /*50a0*/  @!P5 STG.E.U8 desc[UR52][R6.64+0x39], R55 ;  /* 0x000039370600d986 */ /* 0x000fe2000c101134 */
[----:B------:R-:W-:Y:S01]  /*50b0*/  ISETP.LT.OR P5, PT, R14, 0x42, !P0 ;  /* 0x000000420e00780c */ /* 0x000fe200047a1670 */
[----:B0-----:R-:W-:-:S02]  /*50c0*/  @!P6 IMAD R9, R58, R88, RZ ;  /* 0x000000583a09e224 */ /* 0x001fc400078e02ff */
[----:B------:R0:W-:Y:S01]  /*50d0*/  @!P2 STG.E.U8 desc[UR52][R4.64+0x40], R11 ;  /* 0x0000400b0400a986 */ /* 0x0001e2000c101134 */
[----:B------:R-:W-:-:S03]  /*50e0*/  ISETP.LT.OR P2, PT, R14, 0x4a, !P1 ;  /* 0x0000004a0e00780c */ /* 0x000fc60004f41670 */
[-C--:B------:R-:W-:Y:S02]  /*50f0*/  @!P4 IMAD R57, R57, R88.reuse, RZ ;  /* 0x000000583939c224 */ /* 0x080fe400078e02ff */
[----:B-1----:R-:W-:-:S03]  /*5100*/  @!P3 IMAD R3, R60, R88, RZ ;  /* 0x000000583c03b224 */ /* 0x002fc600078e02ff */
[----:B------:R-:W-:Y:S01]  /*5110*/  @!P4 STG.E.U8 desc[UR52][R4.64+0x41], R57 ;  /* 0x000041390400c986 */ /* 0x000fe2000c101134 */
[C---:B------:R-:W-:Y:S01]  /*5120*/  ISETP.LT.OR P4, PT, R14.reuse, 0x49, !P0 ;  /* 0x000000490e00780c */ /* 0x040fe20004781670 */
[-C--:B------:R-:W-:Y:S02]  /*5130*/  @!P5 IMAD R59, R59, R88.reuse, RZ ;  /* 0x000000583b3bd224 */ /* 0x080fe400078e02ff */
[----:B------:R1:W-:Y:S01]  /*5140*/  @!P6 STG.E.U8 desc[UR52][R6.64+0x40], R9 ;  /* 0x000040090600e986 */ /* 0x0003e2000c101134 */
[C---:B------:R-:W-:Y:S01]  /*5150*/  ISETP.LT.OR P6, PT, R14.reuse, 0x4a, !P0 ;  /* 0x0000004a0e00780c */ /* 0x040fe200047c1670 */
[----:B------:R-:W-:Y:S02]  /*5160*/  @!P2 IMAD R61, R61, R88, RZ ;  /* 0x000000583d3da224 */ /* 0x000fe400078e02ff */
[----:B------:R-:W-:Y:S01]  /*5170*/  @!P5 STG.E.U8 desc[UR52][R6.64+0x41], R59 ;  /* 0x0000413b0600d986 */ /* 0x000fe2000c101134 */
[----:B------:R-:W-:-:S03]  /*5180*/  ISETP.LT.OR P5, PT, R14, 0x51, !P1 ;  /* 0x000000510e00780c */ /* 0x000fc60004fa1670 */
[----:B------:R2:W-:Y:S01]  /*5190*/  @!P3 STG.E.U8 desc[UR52][R4.64+0x48], R3 ;  /* 0x000048030400b986 */ /* 0x0005e2000c101134 */
[----:B------:R-:W-:Y:S01]  /*51a0*/  ISETP.LT.OR P3, PT, R14, 0x52, !P1 ;  /* 0x000000520e00780c */ /* 0x000fe20004f61670 */
[-C--:B0-----:R-:W-:Y:S02]  /*51b0*/  @!P4 IMAD R11, R62, R88.reuse, RZ ;  /* 0x000000583e0bc224 */ /* 0x081fe400078e02ff */
[----:B------:R-:W-:Y:S01]  /*51c0*/  @!P2 STG.E.U8 desc[UR52][R4.64+0x49], R61 ;  /* 0x0000493d0400a986 */ /* 0x000fe2000c101134 */
[C---:B------:R-:W-:Y:S01]  /*51d0*/  ISETP.LT.OR P2, PT, R14.reuse, 0x51, !P0 ;  /* 0x000000510e00780c */ /* 0x040fe20004741670 */
[-C--:B------:R-:W-:Y:S02]  /*51e0*/  @!P6 IMAD R63, R63, R88.reuse, RZ ;  /* 0x000000583f3fe224 */ /* 0x080fe400078e02ff */
[----:B------:R0:W-:Y:S01]  /*51f0*/  @!P4 STG.E.U8 desc[UR52][R6.64+0x48], R11 ;  /* 0x0000480b0600c986 */ /* 0x0001e2000c101134 */
[----:B------:R-:W-:Y:S01]  /*5200*/  ISETP.LT.OR P4, PT, R14, 0x52, !P0 ;  /* 0x000000520e00780c */ /* 0x000fe20004781670 */
[----:B-1----:R-:W-:-:S02]  /*5210*/  @!P5 IMAD R9, R64, R88, RZ ;  /* 0x000000584009d224 */ /* 0x002fc400078e02ff */
[----:B------:R-:W-:Y:S01]  /*5220*/  @!P6 STG.E.U8 desc[UR52][R6.64+0x49], R63 ;  /* 0x0000493f0600e986 */ /* 0x000fe2000c101134 */
[C---:B------:R-:W-:Y:S01]  /*5230*/  ISETP.LT.OR P6, PT, R14.reuse, 0x59, !P1 ;  /* 0x000000590e00780c */ /* 0x040fe20004fc1670 */
[-C--:B------:R-:W-:Y:S02]  /*5240*/  @!P3 IMAD R65, R65, R88.reuse, RZ ;  /* 0x000000584141b224 */ /* 0x080fe400078e02ff */
[----:B------:R1:W-:Y:S01]  /*5250*/  @!P5 STG.E.U8 desc[UR52][R4.64+0x50], R9 ;  /* 0x000050090400d986 */ /* 0x0003e2000c101134 */
[----:B------:R-:W-:Y:S01]  /*5260*/  ISETP.LT.OR P5, PT, R14, 0x5a, !P1 ;  /* 0x0000005a0e00780c */ /* 0x000fe20004fa1670 */
[-C--:B--2---:R-:W-:Y:S02]  /*5270*/  @!P2 IMAD R3, R66, R88.reuse, RZ ;  /* 0x000000584203a224 */ /* 0x084fe400078e02ff */
[----:B------:R-:W-:Y:S01]  /*5280*/  @!P3 STG.E.U8 desc[UR52][R4.64+0x51], R65 ;  /* 0x000051410400b986 */ /* 0x000fe2000c101134 */
[----:B------:R-:W-:Y:S01]  /*5290*/  ISETP.LT.OR P3, PT, R14, 0x59, !P0 ;  /* 0x000000590e00780c */ /* 0x000fe20004761670 */
[----:B------:R-:W-:-:S02]  /*52a0*/  @!P4 IMAD R67, R67, R88, RZ ;  /* 0x000000584343c224 */ /* 0x000fc400078e02ff */
        /* <DEDUP_REMOVED lines=12> */
[----:B------:R-:W-:Y:S01]  /*5370*/  @!P3 STG.E.U8 desc[UR52][R6.64+0x58], R9 ;  /* 0x000058090600b986 */ /* 0x000fe2000c101134 */
        /* <DEDUP_REMOVED lines=10> */
[----:B------:R-:W-:Y:S02]  /*5420*/  @!P3 IMAD R75, R75, R88, RZ ;  /* 0x000000584b4bb224 */ /* 0x000fe400078e02ff */
[----:B------:R0:W-:Y:S01]  /*5430*/  @!P5 STG.E.U8 desc[UR52][R6.64+0x60], R11 ;  /* 0x0000600b0600d986 */ /* 0x0001e2000c101134 */
[----:B------:R-:W-:-:S03]  /*5440*/  ISETP.LT.OR P5, PT, R14, 0x69, !P0 ;  /* 0x000000690e00780c */ /* 0x000fc600047a1670 */
[----:B------:R-:W-:Y:S01]  /*5450*/  @!P3 STG.E.U8 desc[UR52][R6.64+0x61], R75 ;  /* 0x0000614b0600b986 */ /* 0x000fe2000c101134 */
[----:B------:R-:W-:Y:S01]  /*5460*/  ISETP.LT.OR P3, PT, R14, 0x71, !P1 ;  /* 0x000000710e00780c */ /* 0x000fe20004f61670 */
[-C--:B-1----:R-:W-:Y:S02]  /*5470*/  @!P2 IMAD R3, R76, R88.reuse, RZ ;  /* 0x000000584c03a224 */ /* 0x082fe400078e02ff */
[-C--:B------:R-:W-:Y:S02]  /*5480*/  @!P4 IMAD R77, R77, R88.reuse, RZ ;  /* 0x000000584d4dc224 */ /* 0x080fe400078e02ff */
[-C--:B------:R-:W-:Y:S01]  /*5490*/  @!P6 IMAD R79, R79, R88.reuse, RZ ;  /* 0x000000584f4fe224 */ /* 0x080fe200078e02ff */
[----:B------:R1:W-:Y:S01]  /*54a0*/  @!P2 STG.E.U8 desc[UR52][R4.64+0x68], R3 ;  /* 0x000068030400a986 */ /* 0x0003e2000c101134 */
[----:B------:R-:W-:Y:S02]  /*54b0*/  ISETP.LT.OR P2, PT, R14, 0x72, !P1 ;  /* 0x000000720e00780c */ /* 0x000fe40004f41670 */
[----:B------:R-:W-:Y:S01]  /*54c0*/  @!P5 IMAD R9, R78, R88, RZ ;  /* 0x000000584e09d224 */ /* 0x000fe200078e02ff */
[----:B------:R-:W-:Y:S01]  /*54d0*/  @!P4 STG.E.U8 desc[UR52][R4.64+0x69], R77 ;  /* 0x0000694d0400c986 */ /* 0x000fe2000c101134 */
[----:B------:R-:W-:-:S02]  /*54e0*/  ISETP.LT.OR P4, PT, R14, 0x72, !P0 ;  /* 0x000000720e00780c */ /* 0x000fc40004781670 */
[----:B0-----:R-:W-:Y:S01]  /*54f0*/  @!P3 IMAD R11, R80, R88, RZ ;  /* 0x00000058500bb224 */ /* 0x001fe200078e02ff */
[----:B------:R-:W-:Y:S01]  /*5500*/  @!P5 STG.E.U8 desc[UR52][R6.64+0x68], R9 ;  /* 0x000068090600d986 */ /* 0x000fe2000c101134 */
[----:B------:R-:W-:-:S03]  /*5510*/  ISETP.LT.OR P5, PT, R14, 0x71, !P0 ;  /* 0x000000710e00780c */ /* 0x000fc600047a1670 */
[----:B------:R-:W-:Y:S01]  /*5520*/  @!P6 STG.E.U8 desc[UR52][R6.64+0x69], R79 ;  /* 0x0000694f0600e986 */ /* 0x000fe2000c101134 */
[C---:B------:R-:W-:Y:S01]  /*5530*/  ISETP.LT.OR P6, PT, R14.reuse, 0x79, !P0 ;  /* 0x000000790e00780c */ /* 0x040fe200047c1670 */
[-C--:B------:R-:W-:Y:S01]  /*5540*/  @!P2 IMAD R81, R81, R88.reuse, RZ ;  /* 0x000000585151a224 */ /* 0x080fe200078e02ff */
[C---:B------:R-:W-:Y:S01]  /*5550*/  ISETP.LT.OR P0, PT, R14.reuse, 0x7a, !P0 ;  /* 0x0000007a0e00780c */ /* 0x040fe20004701670 */
[----:B------:R0:W-:Y:S01]  /*5560*/  @!P3 STG.E.U8 desc[UR52][R4.64+0x70], R11 ;  /* 0x0000700b0400b986 */ /* 0x0001e2000c101134 */
[C---:B------:R-:W-:Y:S01]  /*5570*/  ISETP.LT.OR P3, PT, R14.reuse, 0x79, !P1 ;  /* 0x000000790e00780c */ /* 0x040fe20004f61670 */
[-C--:B------:R-:W-:Y:S01]  /*5580*/  @!P4 IMAD R83, R83, R88.reuse, RZ ;  /* 0x000000585353c224 */ /* 0x080fe200078e02ff */
[----:B------:R-:W-:Y:S01]  /*5590*/  ISETP.LT.OR P1, PT, R14, 0x7a, !P1 ;  /* 0x0000007a0e00780c */ /* 0x000fe20004f21670 */
[----:B------:R2:W-:Y:S02]  /*55a0*/  @!P2 STG.E.U8 desc[UR52][R4.64+0x71], R81 ;  /* 0x000071510400a986 */ /* 0x0005e4000c101134 */
[----:B-1----:R-:W-:-:S02]  /*55b0*/  @!P5 IMAD R3, R82, R88, RZ ;  /* 0x000000585203d224 */ /* 0x002fc400078e02ff */
[----:B------:R2:W-:Y:S02]  /*55c0*/  @!P4 STG.E.U8 desc[UR52][R6.64+0x71], R83 ;  /* 0x000071530600c986 */ /* 0x0005e4000c101134 */
[-C--:B0-----:R-:W-:Y:S02]  /*55d0*/  @!P6 IMAD R11, R86, R88.reuse, RZ ;  /* 0x00000058560be224 */ /* 0x081fe400078e02ff */
[----:B------:R2:W-:Y:S02]  /*55e0*/  @!P5 STG.E.U8 desc[UR52][R6.64+0x70], R3 ;  /* 0x000070030600d986 */ /* 0x0005e4000c101134 */
[-C--:B------:R-:W-:Y:S02]  /*55f0*/  @!P3 IMAD R9, R84, R88.reuse, RZ ;  /* 0x000000585409b224 */ /* 0x080fe400078e02ff */
[-C--:B------:R-:W-:Y:S02]  /*5600*/  @!P1 IMAD R85, R85, R88.reuse, RZ ;  /* 0x0000005855559224 */ /* 0x080fe400078e02ff */
[----:B------:R-:W-:Y:S01]  /*5610*/  @!P0 IMAD R87, R87, R88, RZ ;  /* 0x0000005857578224 */ /* 0x000fe200078e02ff */
[----:B------:R2:W-:Y:S04]  /*5620*/  @!P3 STG.E.U8 desc[UR52][R4.64+0x78], R9 ;  /* 0x000078090400b986 */ /* 0x0005e8000c101134 */
[----:B------:R2:W-:Y:S04]  /*5630*/  @!P1 STG.E.U8 desc[UR52][R4.64+0x79], R85 ;  /* 0x0000795504009986 */ /* 0x0005e8000c101134 */
[----:B------:R2:W-:Y:S04]  /*5640*/  @!P6 STG.E.U8 desc[UR52][R6.64+0x78], R11 ;  /* 0x0000780b0600e986 */ /* 0x0005e8000c101134 */
[----:B------:R2:W-:Y:S02]  /*5650*/  @!P0 STG.E.U8 desc[UR52][R6.64+0x79], R87 ;  /* 0x0000795706008986 */ /* 0x0005e4000c101134 */
.L_x_165:
[----:B------:R-:W-:Y:S05]  /*5660*/  BSYNC B0 ;  /* 0x0000000000007941 */ /* 0x000fea0003800000 */
.L_x_35:
[----:B------:R-:W-:Y:S01]  /*5670*/  IMAD.U32 R2, RZ, RZ, UR50 ;  /* 0x00000032ff027e24 */ /* 0x000fe2000f8e00ff */
[----:B------:R-:W-:Y:S01]  /*5680*/  ULDC.64 UR4, c[0x0][0x650] ;  /* 0x0001940000047ab9 */ /* 0x000fe20000000a00 */
[----:B0-2---:R-:W-:Y:S01]  /*5690*/  IMAD.U32 R3, RZ, RZ, UR51 ;  /* 0x00000033ff037e24 */ /* 0x005fe2000f8e00ff */
[----:B------:R0:W-:Y:S01]  /*56a0*/  SYNCS.ARRIVE.TRANS64.A1T0 RZ, [R96+UR49], RZ ;  /* 0x000000ff60ff79a7 */ /* 0x0001e20008100031 */
[----:B------:R-:W-:Y:S01]  /*56b0*/  PRMT R0, RZ, 0x7610, R0 ;  /* 0x00007610ff007816 */ /* 0x000fe20000000000 */
[----:B------:R-:W-:Y:S01]  /*56c0*/  IMAD.MOV.U32 R19, RZ, RZ, -0x1 ;  /* 0xffffffffff137424 */ /* 0x000fe200078e00ff */
[----:B------:R-:W-:Y:S01]  /*56d0*/  LEA R16, P0, R2, R16, 0x1 ;  /* 0x0000001002107211 */ /* 0x000fe200078008ff */
[----:B------:R-:W-:Y:S02]  /*56e0*/  IMAD.MOV.U32 R18, RZ, RZ, -0x1 ;  /* 0xffffffffff127424 */ /* 0x000fe400078e00ff */
[----:B------:R-:W-:Y:S01]  /*56f0*/  IMAD.MOV.U32 R2, RZ, RZ, -0x1 ;  /* 0xffffffffff027424 */ /* 0x000fe200078e00ff */
[----:B------:R-:W-:-:S02]  /*5700*/  IADD3.X R17, R17, UR41, RZ, P0, !PT ;  /* 0x0000002911117c10 */ /* 0x000fc400087fe4ff */
[----:B------:R-:W-:-:S04]  /*5710*/  ISETP.GE.U32.AND P0, PT, R16, UR4, PT ;  /* 0x0000000410007c0c */ /* 0x000fc8000bf06070 */
[----:B------:R-:W-:-:S13]  /*5720*/  ISETP.GE.U32.AND.EX P0, PT, R17, UR5, PT, P0 ;  /* 0x0000000511007c0c */ /* 0x000fda000bf06100 */
[----:B0-----:R-:W-:Y:S05]  /*5730*/  @P0 BRA `(.L_x_166) ;  /* 0x0000000400700947 */ /* 0x001fea0003800000 */
[----:B------:R-:W0:Y:S01]  /*5740*/  S2UR UR7, SR_CTAID.X ;  /* 0x00000000000779c3 */ /* 0x000e220000002500 */
[----:B------:R-:W-:Y:S01]  /*5750*/  ULDC.64 UR4, c[0x0][0x628] ;  /* 0x00018a0000047ab9 */ /* 0x000fe20000000a00 */
[----:B------:R-:W-:Y:S01]  /*5760*/  ULDC UR6, c[0x0][0x150] ;  /* 0x0000540000067ab9 */ /* 0x000fe20000000800 */
[----:B------:R-:W-:Y:S01]  /*5770*/  ISETP.NE.U32.AND P0, PT, RZ, UR4, PT ;  /* 0x00000004ff007c0c */ /* 0x000fe2000bf05070 */
[----:B------:R-:W-:Y:S01]  /*5780*/  ULDC UR15, c[0x0][0x630] ;  /* 0x00018c00000f7ab9 */ /* 0x000fe20000000800 */
[C---:B------:R-:W-:Y:S02]  /*5790*/  R2UR UR17, R16.reuse ;  /* 0x00000000101172ca */ /* 0x040fe400000e0000 */
[----:B------:R-:W-:Y:S01]  /*57a0*/  ISETP.NE.AND.EX P0, PT, RZ, UR5, PT, P0 ;  /* 0x00000005ff007c0c */ /* 0x000fe2000bf05300 */
[----:B------:R-:W2:Y:S01]  /*57b0*/  S2UR UR16, SR_CTAID.Y ;  /* 0x00000000001079c3 */ /* 0x000ea20000002600 */
[----:B------:R-:W-:Y:S02]  /*57c0*/  R2UR UR12, R16 ;  /* 0x00000000100c72ca */ /* 0x000fe400000e0000 */
[----:B------:R-:W-:-:S02]  /*57d0*/  R2UR UR13, R17 ;  /* 0x00000000110d72ca */ /* 0x000fc400000e0000 */
[----:B0-----:R-:W-:-:S05]  /*57e0*/  I2FP.F32.U32 R0, UR7 ;  /* 0x0000000700007c45 */ /* 0x001fca0008201000 */
[----:B------:R-:W-:Y:S01]  /*57f0*/  FMUL R0, R0, UR6 ;  /* 0x0000000600007c20 */ /* 0x000fe20008400000 */
[----:B------:R-:W-:Y:S01]  /*5800*/  ULDC UR6, c[0x0][0x154] ;  /* 0x0000550000067ab9 */ /* 0x000fe20000000800 */
[----:B--2---:R-:W-:-:S04]  /*5810*/  I2FP.F32.U32 R2, UR16 ;  /* 0x0000001000027c45 */ /* 0x004fc80008201000 */
[----:B------:R-:W0:Y:S01]  /*5820*/  F2I.U32.TRUNC.NTZ R0, R0 ;  /* 0x0000000000007305 */ /* 0x000e22000020f000 */
[----:B------:R-:W-:Y:S01]  /*5830*/  FMUL R2, R2, UR6 ;  /* 0x0000000602027c20 */ /* 0x000fe20008400000 */
[----:B------:R-:W-:Y:S06]  /*5840*/  @!P0 BRA `(.L_x_167) ;  /* 0x0000000000308947 */ /* 0x000fec0003800000 */
        /* <DEDUP_REMOVED lines=12> */
.L_x_167:
[----:B------:R-:W-:Y:S01]  /*5910*/  USHF.R.U64 UR6, UR12, UR15, UR13 ;  /* 0x0000000f0c067299 */ /* 0x000fe2000800120d */
[----:B------:R-:W-:Y:S01]  /*5920*/  R2UR UR11, R17 ;  /* 0x00000000110b72ca */ /* 0x000fe200000e0000 */
[----:B------:R-:W-:Y:S01]  /*5930*/  USHF.R.U32.HI UR4, URZ, UR15, UR13 ;  /* 0x0000000f3f047299 */ /* 0x000fe2000801160d */
[----:B------:R-:W2:Y:S01]  /*5940*/  F2I.U32.TRUNC.NTZ R2, R2 ;  /* 0x0000000200027305 */ /* 0x000ea2000020f000 */
[----:B------:R-:W-:Y:S01]  /*5950*/  UIADD3 UR5, UP0, URZ, -UR6, URZ ;  /* 0x800000063f057290 */ /* 0x000fe2000ff1e03f */
[----:B------:R-:W-:Y:S01]  /*5960*/  ULDC.64 UR8, c[0x0][0x620] ;  /* 0x0001880000087ab9 */ /* 0x000fe20000000a00 */
[----:B------:R-:W-:Y:S02]  /*5970*/  UMOV UR10, UR17 ;  /* 0x00000011000a7c82 */ /* 0x000fe40008000000 */
[----:B------:R-:W-:Y:S01]  /*5980*/  UIADD3.X UR4, URZ, ~UR4, URZ, UP0, !UPT ;  /* 0x800000043f047290 */ /* 0x000fe200087fe43f */
[----:B------:R-:W-:Y:S01]  /*5990*/  ULDC UR14, c[0x0][0x608] ;  /* 0x00018200000e7ab9 */ /* 0x000fe20000000800 */
[----:B------:R-:W-:-:S02]  /*59a0*/  ULDC UR15, c[0x0][0x658] ;  /* 0x00019600000f7ab9 */ /* 0x000fc40000000800 */
[----:B------:R-:W-:Y:S02]  /*59b0*/  UIMAD UR4, UR4, UR8, URZ ;  /* 0x00000008040472a4 */ /* 0x000fe4000f8e023f */
[----:B------:R-:W-:Y:S02]  /*59c0*/  UIMAD.WIDE.U32 UR10, UR5, UR8, UR10 ;  /* 0x00000008050a72a5 */ /* 0x000fe4000f8e000a */
[----:B------:R-:W-:Y:S01]  /*59d0*/  UIMAD UR4, UR5, UR9, UR4 ;  /* 0x00000009050472a4 */ /* 0x000fe2000f8e0204 */
[----:B0-----:R-:W-:Y:S01]  /*59e0*/  R2UR UR9, R0 ;  /* 0x00000000000972ca */ /* 0x001fe200000e0000 */
[----:B------:R-:W-:Y:S01]  /*59f0*/  ULDC UR12, c[0x0][0x144] ;  /* 0x00005100000c7ab9 */ /* 0x000fe20000000800 */
[----:B--2---:R-:W-:Y:S01]  /*5a00*/  R2UR UR13, R2 ;  /* 0x00000000020d72ca */ /* 0x004fe200000e0000 */
[----:B------:R-:W-:Y:S01]  /*5a10*/  UIADD3 UR8, UR11, UR4, URZ ;  /* 0x000000040b087290 */ /* 0x000fe2000fffe03f */
[----:B------:R-:W-:Y:S02]  /*5a20*/  ULDC UR22, c[0x0][0x148] ;  /* 0x0000520000167ab9 */ /* 0x000fe40000000800 */
[----:B------:R-:W-:Y:S01]  /*5a30*/  ULDC UR4, c[0x0][0x618] ;  /* 0x0001860000047ab9 */ /* 0x000fe20000000800 */
[----:B------:R-:W-:Y:S01]  /*5a40*/  ULDC UR20, c[0x0][0x648] ;  /* 0x0001920000147ab9 */ /* 0x000fe20000000800 */
[----:B------:R-:W-:-:S02]  /*5a50*/  USHF.R.U64 UR10, UR10, UR4, UR8 ;  /* 0x000000040a0a7299 */ /* 0x000fc40008001208 */
[----:B------:R-:W-:Y:S01]  /*5a60*/  USHF.R.U32.HI UR8, URZ, UR4, UR8 ;  /* 0x000000043f087299 */ /* 0x000fe20008011608 */
[----:B------:R-:W-:Y:S02]  /*5a70*/  ULDC UR21, c[0x0][0x638] ;  /* 0x00018e0000157ab9 */ /* 0x000fe40000000800 */
[----:B------:R-:W-:Y:S01]  /*5a80*/  ULDC.64 UR4, c[0x0][0x640] ;  /* 0x0001900000047ab9 */ /* 0x000fe20000000a00 */
[----:B------:R-:W-:Y:S01]  /*5a90*/  USHF.R.U64 UR11, UR10, UR14, UR8 ;  /* 0x0000000e0a0b7299 */ /* 0x000fe20008001208 */
[----:B------:R-:W-:Y:S01]  /*5aa0*/  ISETP.NE.U32.AND P0, PT, RZ, UR4, PT ;  /* 0x00000004ff007c0c */ /* 0x000fe2000bf05070 */
[----:B------:R-:W-:Y:S02]  /*5ab0*/  USHF.R.U32.HI UR8, URZ, UR14, UR8 ;  /* 0x0000000e3f087299 */ /* 0x000fe40008011608 */
[----:B------:R-:W-:Y:S01]  /*5ac0*/  UIADD3 UR9, -UR9, URZ, URZ ;  /* 0x0000003f09097290 */ /* 0x000fe2000fffe13f */
[----:B------:R-:W-:Y:S01]  /*5ad0*/  ISETP.NE.AND.EX P0, PT, RZ, UR5, PT, P0 ;  /* 0x00000005ff007c0c */ /* 0x000fe2000bf05300 */
[----:B------:R-:W-:-:S02]  /*5ae0*/  USHF.R.U64 UR17, UR11, UR15, UR8 ;  /* 0x0000000f0b117299 */ /* 0x000fc40008001208 */
[----:B------:R-:W-:Y:S02]  /*5af0*/  UIADD3 UR18, -UR13, URZ, URZ ;  /* 0x0000003f0d127290 */ /* 0x000fe4000fffe13f */
[----:B------:R-:W-:Y:S02]  /*5b00*/  USHF.R.U32.HI UR15, URZ, UR15, UR8 ;  /* 0x0000000f3f0f7299 */ /* 0x000fe40008011608 */
[----:B------:R-:W-:Y:S01]  /*5b10*/  UIMAD UR19, UR12, UR9, UR7 ;  /* 0x000000090c1372a4 */ /* 0x000fe2000f8e0207 */
[----:B------:R-:W-:-:S05]  /*5b20*/  UMOV UR14, UR17 ;  /* 0x00000011000e7c82 */ /* 0x000fca0008000000 */
[----:B------:R-:W-:Y:S06]  /*5b30*/  @!P0 BRA `(.L_x_168) ;  /* 0x0000000000288947 */ /* 0x000fec0003800000 */
        /* <DEDUP_REMOVED lines=10> */
.L_x_168:
[----:B------:R-:W-:Y:S01]  /*5be0*/  UISETP.NE.AND UP0, UPT, UR38, URZ, UPT ;  /* 0x0000003f2600728c */ /* 0x000fe2000bf05270 */
[----:B------:R-:W-:Y:S01]  /*5bf0*/  IMAD.MOV.U32 R0, RZ, RZ, 0x1 ;  /* 0x00000001ff007424 */ /* 0x000fe200078e00ff */
[----:B------:R-:W-:Y:S01]  /*5c00*/  USHF.R.U64 UR5, UR14, UR20, UR15 ;  /* 0x000000140e057299 */ /* 0x000fe2000800120f */
[----:B------:R-:W-:Y:S01]  /*5c10*/  IMAD.U32 R2, RZ, RZ, UR6 ;  /* 0x00000006ff027e24 */ /* 0x000fe2000f8e00ff */
[----:B------:R-:W-:Y:S02]  /*5c20*/  ULOP3.LUT UR4, UR11, UR47, URZ, 0xc0, !UPT ;  /* 0x0000002f0b047292 */ /* 0x000fe4000f8ec03f */
[----:B------:R-:W-:Y:S02]  /*5c30*/  UIADD3 UR7, -UR5, URZ, URZ ;  /* 0x0000003f05077290 */ /* 0x000fe4000fffe13f */
[----:B------:R-:W-:Y:S02]  /*5c40*/  UIMAD UR4, UR44, UR5, UR4 ;  /* 0x000000052c0472a4 */ /* 0x000fe4000f8e0204 */
[----:B------:R-:W-:-:S02]  /*5c50*/  ULOP3.LUT UR10, UR10, UR43, URZ, 0xc0, !UPT ;  /* 0x0000002b0a0a7292 */ /* 0x000fc4000f8ec03f */
[----:B------:R-:W-:Y:S02]  /*5c60*/  @UP0 UIMAD UR19, UR22, UR18, UR16 ;  /* 0x00000012161302a4 */ /* 0x000fe4000f8e0210 */
[----:B------:R-:W-:Y:S01]  /*5c70*/  UIMAD UR5, UR7, UR21, UR17 ;  /* 0x00000015070572a4 */ /* 0x000fe2000f8e0211 */
[----:B------:R-:W-:Y:S02]  /*5c80*/  ULDC UR8, c[0x0][0x600] ;  /* 0x0001800000087ab9 */ /* 0x000fe40000000800 */
[----:B------:R-:W-:Y:S01]  /*5c90*/  ULDC UR7, c[0x0][0x610] ;  /* 0x0001840000077ab9 */ /* 0x000fe20000000800 */
[----:B------:R-:W-:Y:S02]  /*5ca0*/  UIMAD UR5, UR5, UR8, UR10 ;  /* 0x00000008050572a4 */ /* 0x000fe4000f8e020a */
[----:B------:R-:W-:-:S04]  /*5cb0*/  UIMAD UR4, UR4, UR7, UR19 ;  /* 0x00000007040472a4 */ /* 0x000fc8000f8e0213 */
[----:B------:R-:W-:Y:S02]  /*5cc0*/  USEL UR7, UR5, UR4, !UP0 ;  /* 0x0000000405077287 */ /* 0x000fe4000c000000 */
[----:B------:R-:W-:-:S04]  /*5cd0*/  USEL UR4, UR4, UR5, !UP0 ;  /* 0x0000000504047287 */ /* 0x000fc8000c000000 */
[----:B------:R-:W-:Y:S02]  /*5ce0*/  IMAD.U32 R18, RZ, RZ, UR7 ;  /* 0x00000007ff127e24 */ /* 0x000fe4000f8e00ff */
[----:B------:R-:W-:-:S07]  /*5cf0*/  IMAD.U32 R19, RZ, RZ, UR4 ;  /* 0x00000004ff137e24 */ /* 0x000fce000f8e00ff */
.L_x_166:
[----:B------:R-:W-:Y:S01]  /*5d00*/  UIADD3 UR45, UR40, UR45, URZ ;  /* 0x0000002d282d7290 */ /* 0x000fe2000fffe03f */
[----:B------:R-:W-:Y:S02]  /*5d10*/  LOP3.LUT P0, RZ, R0, 0xff, RZ, 0xc0, !PT ;  /* 0x000000ff00ff7812 */ /* 0x000fe4000780c0ff */
[----:B------:R-:W-:Y:S01]  /*5d20*/  LOP3.LUT R99, R99, 0x1, RZ, 0x3c, !PT ;  /* 0x0000000163637812 */ /* 0x000fe200078e3cff */
[----:B------:R-:W-:Y:S02]  /*5d30*/  USHF.R.U32.HI UR4, URZ, 0x2, UR45 ;  /* 0x000000023f047899 */ /* 0x000fe4000801162d */
[----:B------:R-:W-:Y:S02]  /*5d40*/  UISETP.GT.U32.AND UP0, UPT, UR45, 0x3, UPT ;  /* 0x000000032d00788c */ /* 0x000fe4000bf04070 */
[----:B------:R-:W-:Y:S02]  /*5d50*/  ULOP3.LUT UR4, UR4, 0x1, URZ, 0xc0, !UPT ;  /* 0x0000000104047892 */ /* 0x000fe4000f8ec03f */
[----:B------:R-:W-:-:S02]  /*5d60*/  UISETP.LT.U32.AND UP0, UPT, UR40, 0x4, UP0 ;  /* 0x000000042800788c */ /* 0x000fc40008701070 */
[----:B------:R-:W-:Y:S02]  /*5d70*/  UISETP.NE.U32.AND UP1, UPT, UR4, 0x1, UPT ;  /* 0x000000010400788c */ /* 0x000fe4000bf25070 */
[----:B------:R-:W-:Y:S02]  /*5d80*/  USEL UR5, URZ, 0x1, !UP0 ;  /* 0x000000013f057887 */ /* 0x000fe4000c000000 */
[----:B------:R-:W-:Y:S02]  /*5d90*/  UISETP.GT.U32.AND UP1, UPT, UR40, 0x3, !UP1 ;  /* 0x000000032800788c */ /* 0x000fe4000cf24070 */
[----:B------:R-:W-:Y:S02]  /*5da0*/  ULOP3.LUT UR45, UR45, 0x3, URZ, 0xc0, !UPT ;  /* 0x000000032d2d7892 */ /* 0x000fe4000f8ec03f */
[----:B------:R-:W-:-:S04]  /*5db0*/  USEL UR4, URZ, 0x1, !UP1 ;  /* 0x000000013f047887 */ /* 0x000fc8000c800000 */
[----:B------:R-:W-:Y:S01]  /*5dc0*/  ULOP3.LUT UR48, UR4, UR48, UR5, 0x96, !UPT ;  /* 0x0000003004307292 */ /* 0x000fe2000f8e9605 */
[----:B------:R-:W-:Y:S11]  /*5dd0*/  @P0 BRA `(.L_x_169) ;  /* 0xffffffb800900947 */ /* 0x000ff6000383ffff */
[----:B------:R-:W-:Y:S05]  /*5de0*/  EXIT ;  /* 0x000000000000794d */ /* 0x000fea0003800000 */
.L_x_16:
[----:B------:R-:W-:-:S08]  /*5df0*/  ISETP.NE.AND P0, PT, RZ, UR6, PT ;  /* 0x00000006ff007c0c */ /* 0x000fd0000bf05270 */
[----:B------:R-:W0:-:S00]  /*5e00*/  USETMAXREG.DEALLOC.CTAPOOL 0x28 ;  /* 0x00000028000079c8 */ /* 0x000e0000080e0500 */
[----:B------:R-:W-:Y:S05]  /*5e10*/  @P0 EXIT ;  /* 0x000000000000094d */ /* 0x000fea0003800000 */
[----:B0-----:R-:W-:Y:S01]  /*5e20*/  LOP3.LUT P0, RZ, R0, 0xff, RZ, 0xc0, !PT ;  /* 0x000000ff00ff7812 */ /* 0x001fe2000780c0ff */
[----:B------:R-:W-:Y:S02]  /*5e30*/  IMAD.MOV.U32 R0, RZ, RZ, 0x1 ;  /* 0x00000001ff007424 */ /* 0x000fe400078e00ff */
[----:B------:R-:W-:-:S10]  /*5e40*/  IMAD.MOV.U32 R8, RZ, RZ, RZ ;  /* 0x000000ffff087224 */ /* 0x000fd400078e00ff */
[----:B------:R-:W-:Y:S05]  /*5e50*/  @!P0 BRA `(.L_x_170) ;  /* 0x0000000c003c8947 */ /* 0x000fea0003800000 */
[----:B------:R-:W0:Y:S01]  /*5e60*/  S2R R11, SR_CgaCtaId ;  /* 0x00000000000b7919 */ /* 0x000e220000008800 */
[----:B------:R-:W-:Y:S01]  /*5e70*/  LOP3.LUT P0, RZ, R3, 0x1f, RZ, 0xc0, !PT ;  /* 0x0000001f03ff7812 */ /* 0x000fe2000780c0ff */
[----:B------:R-:W-:Y:S01]  /*5e80*/  ULDC UR5, c[0x0][0x658] ;  /* 0x0001960000057ab9 */ /* 0x000fe20000000800 */
[----:B------:R-:W-:Y:S01]  /*5e90*/  UMOV UR6, 0xffffffff ;  /* 0xffffffff00067882 */ /* 0x000fe20000000000 */
[----:B------:R-:W-:Y:S01]  /*5ea0*/  BSSY B0, `(.L_x_170) ;  /* 0x00000ca000007945 */ /* 0x000fe20003800000 */
[----:B------:R-:W-:Y:S01]  /*5eb0*/  USHF.L.U32 UR6, UR6, UR5, URZ ;  /* 0x0000000506067299 */ /* 0x000fe2000800063f */
[C---:B------:R-:W-:Y:S01]  /*5ec0*/  ISETP.NE.AND P3, PT, R4.reuse, RZ, PT ;  /* 0x000000ff0400720c */ /* 0x040fe20003f65270 */
[----:B------:R-:W-:Y:S01]  /*5ed0*/  IMAD.MOV.U32 R10, RZ, RZ, 0x1 ;  /* 0x00000001ff0a7424 */ /* 0x000fe200078e00ff */
[----:B------:R-:W-:Y:S01]  /*5ee0*/  ISETP.NE.OR P0, PT, R4, RZ, !P0 ;  /* 0x000000ff0400720c */ /* 0x000fe20004705670 */
[----:B------:R-:W-:Y:S01]  /*5ef0*/  IMAD.MOV.U32 R0, RZ, RZ, 0x1 ;  /* 0x00000001ff007424 */ /* 0x000fe200078e00ff */
[----:B------:R-:W-:Y:S01]  /*5f00*/  ULDC UR4, c[0x0][0x600] ;  /* 0x0001800000047ab9 */ /* 0x000fe20000000800 */
[----:B------:R-:W-:Y:S01]  /*5f10*/  IMAD.MOV.U32 R8, RZ, RZ, RZ ;  /* 0x000000ffff087224 */ /* 0x000fe200078e00ff */
[----:B------:R-:W-:Y:S01]  /*5f20*/  UMOV UR7, 0x1 ;  /* 0x0000000100077882 */ /* 0x000fe20000000000 */
[----:B------:R-:W-:-:S02]  /*5f30*/  UIADD3 UR22, UR39, 0x1, URZ ;  /* 0x0000000127167890 */ /* 0x000fc4000fffe03f */
[----:B------:R-:W-:Y:S02]  /*5f40*/  ULOP3.LUT UR23, UR36, 0x2, URZ, 0xfc, !UPT ;  /* 0x0000000224177892 */ /* 0x000fe4000f8efc3f */
[----:B------:R-:W-:Y:S02]  /*5f50*/  UIADD3 UR4, UR4, -0x1, URZ ;  /* 0xffffffff04047890 */ /* 0x000fe4000fffe03f */
[----:B------:R-:W-:Y:S02]  /*5f60*/  USHF.L.U32 UR5, UR7, UR5, URZ ;  /* 0x0000000507057299 */ /* 0x000fe4000800063f */
[----:B------:R-:W-:Y:S01]  /*5f70*/  ULOP3.LUT UR6, URZ, UR6, URZ, 0x33, !UPT ;  /* 0x000000063f067292 */ /* 0x000fe2000f8e333f */
[----:B------:R-:W-:Y:S01]  /*5f80*/  ULDC.64 UR20, c[0x0][0x198] ;  /* 0x0000660000147ab9 */ /* 0x000fe20000000a00 */
[C---:B0-----:R-:W-:Y:S02]  /*5f90*/  IMAD.SHL.U32 R3, R11.reuse, 0x2000, RZ ;  /* 0x000020000b037824 */ /* 0x041fe400078e00ff */
[----:B------:R-:W-:-:S03]  /*5fa0*/  IMAD.SHL.U32 R11, R11, 0x40, RZ ;  /* 0x000000400b0b7824 */ /* 0x000fc600078e00ff */
[----:B------:R-:W-:Y:S02]  /*5fb0*/  LOP3.LUT R3, R3, 0x2000, RZ, 0xc0, !PT ;  /* 0x0000200003037812 */ /* 0x000fe400078ec0ff */
[----:B------:R-:W-:Y:S02]  /*5fc0*/  LOP3.LUT R11, R11, 0x40, RZ, 0xc0, !PT ;  /* 0x000000400b0b7812 */ /* 0x000fe400078ec0ff */
[----:B------:R-:W-:-:S07]  /*5fd0*/  LOP3.LUT R9, R3, 0x8180, RZ, 0xfc, !PT ;  /* 0x0000818003097812 */ /* 0x000fce00078efcff */
.L_x_182:
[----:B------:R-:W-:-:S03]  /*5fe0*/  UMOV UR7, 0xffffffff ;  /* 0xffffffff00077882 */ /* 0x000fc60000000000 */
[----:B------:R-:W-:Y:S05]  /*5ff0*/  BRA.DIV UR7, `(.L_x_171) ;  /* 0x0000000e07ec7947 */ /* 0x000fea000b800000 */
[----:B------:R-:W-:-:S13]  /*6000*/  ELECT P6, URZ, PT ;  /* 0x00000000003f782f */ /* 0x000fda00038c0000 */
.L_x_195:
[----:B------:R-:W0:Y:S01]  /*6010*/  LDC R3, c[0x0][0x28c] ;  /* 0x0000a300ff037b82 */ /* 0x000e220000000800 */
[----:B------:R-:W-:Y:S01]  /*6020*/  BSSY B1, `(.L_x_172) ;  /* 0x000003a000017945 */ /* 0x000fe20003800000 */
[----:B0-----:R-:W-:-:S13]  /*6030*/  ISETP.LT.OR P6, PT, R3, 0x1, !P6 ;  /* 0x000000010300780c */ /* 0x001fda00077c1670 */
[----:B------:R-:W-:Y:S05]  /*6040*/  @P6 BRA `(.L_x_173) ;  /* 0x0000000000dc6947 */ /* 0x000fea0003800000 */
[----:B------:R-:W-:Y:S02]  /*6050*/  IMAD R18, R18, 0x80, R11 ;  /* 0x0000008012127824 */ /* 0x000fe400078e020b */
[----:B------:R-:W-:Y:S02]  /*6060*/  IMAD.SHL.U32 R19, R19, 0x40, RZ ;  /* 0x0000004013137824 */ /* 0x000fe400078e00ff */
[----:B------:R-:W-:Y:S02]  /*6070*/  IMAD.MOV.U32 R13, RZ, RZ, RZ ;  /* 0x000000ffff0d7224 */ /* 0x000fe400078e00ff */
[----:B------:R-:W-:Y:S02]  /*6080*/  IMAD.U32 R14, RZ, RZ, UR22 ;  /* 0x00000016ff0e7e24 */ /* 0x000fe4000f8e00ff */
[----:B------:R-:W-:Y:S02]  /*6090*/  IMAD.MOV.U32 R3, RZ, RZ, R0 ;  /* 0x000000ffff037224 */ /* 0x000fe400078e0000 */
[----:B------:R-:W-:-:S07]  /*60a0*/  IMAD.MOV.U32 R4, RZ, RZ, R8 ;  /* 0x000000ffff047224 */ /* 0x000fce00078e0008 */
.L_x_177:
[----:B------:R-:W0:Y:S01]  /*60b0*/  S2R R6, SR_CgaCtaId ;  /* 0x0000000000067919 */ /* 0x000e220000008800 */
[----:B------:R-:W-:-:S04]  /*60c0*/  MOV R5, 0x400 ;  /* 0x0000040000057802 */ /* 0x000fc80000000f00 */
[----:B0-----:R-:W-:Y:S02]  /*60d0*/  LEA R7, R6, R5, 0x18 ;  /* 0x0000000506077211 */ /* 0x001fe400078ec0ff */
[----:B------:R-:W-:Y:S01]  /*60e0*/  SHF.L.U32 R5, R3, 0x1f, RZ ;  /* 0x0000001f03057819 */ /* 0x000fe200000006ff */
[----:B------:R-:W0:Y:S02]  /*60f0*/  @!P3 LDC R6, c[0x0][0x500] ;  /* 0x00014000ff06bb82 */ /* 0x000e240000000800 */
[----:B------:R-:W-:-:S04]  /*6100*/  IMAD R12, R4, 0x8, R7 ;  /* 0x00000008040c7824 */ /* 0x000fc800078e0207 */
[----:B------:R-:W1:Y:S02]  /*6110*/  SYNCS.PHASECHK.TRANS64.TRYWAIT P1, [R12+URZ+0x20], R5 ;  /* 0x000020050c0075a7 */ /* 0x000e64000802017f */
[----:B-1----:R-:W-:Y:S05]  /*6120*/  @!P1 BRA `(.L_x_174) ;  /* 0x0000000c00c09947 */ /* 0x002fea0003800000 */
.L_x_196:
[----:B------:R-:W-:Y:S01]  /*6130*/  UPRMT UR7, UR23, 0x9910, URZ ;  /* 0x0000991017077896 */ /* 0x000fe2000800003f */
[----:B0-----:R0:W-:Y:S03]  /*6140*/  @!P3 SYNCS.ARRIVE.TRANS64 RZ, [R12+URZ], R6 ;  /* 0x000000060cffb9a7 */ /* 0x0011e6000800003f */
[----:B------:R-:W-:-:S06]  /*6150*/  UISETP.NE.AND UP0, UPT, UR7, 0x2, UPT ;  /* 0x000000020700788c */ /* 0x000fcc000bf05270 */
[----:B------:R-:W-:-:S13]  /*6160*/  PLOP3.LUT P1, PT, PT, PT, UP0, 0x80, 0x0 ;  /* 0x000000000000781c */ /* 0x000fda0003f2f008 */
[----:B0-----:R-:W-:Y:S05]  /*6170*/  @P1 BRA `(.L_x_175) ;  /* 0x0000000000041947 */ /* 0x001fea0003800000 */
[----:B------:R-:W-:Y:S01]  /*6180*/  BPT.TRAP 0x1 ;  /* 0x000000040000795c */ /* 0x000fe20000300000 */
.L_x_175:
[----:B------:R-:W-:Y:S05]  /*6190*/  @P0 BRA `(.L_x_176) ;  /* 0x0000000000040947 */ /* 0x000fea0003800000 */
[----:B------:R-:W-:Y:S01]  /*61a0*/  BPT.TRAP 0x1 ;  /* 0x000000040000795c */ /* 0x000fe20000300000 */
.L_x_176:
[C---:B-1----:R-:W-:Y:S01]  /*61b0*/  IMAD R5, R4.reuse, 0x2000, R7 ;  /* 0x0000200004057824 */ /* 0x042fe200078e0207 */
[----:B------:R-:W-:Y:S01]  /*61c0*/  R2UR UR18, R7 ;  /* 0x00000000071272ca */ /* 0x000fe200000e0000 */
[----:B------:R-:W-:Y:S01]  /*61d0*/  IMAD R6, R4, 0x4000, R9 ;  /* 0x0000400004067824 */ /* 0x000fe200078e0209 */
[----:B------:R-:W-:Y:S01]  /*61e0*/  R2UR UR9, R12 ;  /* 0x000000000c0972ca */ /* 0x000fe200000e0000 */
[----:B------:R-:W-:Y:S01]  /*61f0*/  VIADD R14, R14, 0xffffffff ;  /* 0xffffffff0e0e7836 */ /* 0x000fe20000000000 */
[----:B------:R-:W-:Y:S01]  /*6200*/  R2UR UR7, R5 ;  /* 0x00000000050772ca */ /* 0x000fe200000e0000 */
[----:B------:R-:W-:Y:S01]  /*6210*/  UIADD3 UR14, UP0, UR20, 0xf0, URZ ;  /* 0x000000f0140e7890 */ /* 0x000fe2000ff1e03f */
[----:B------:R-:W-:Y:S01]  /*6220*/  R2UR UR8, R6 ;  /* 0x00000000060872ca */ /* 0x000fe200000e0000 */
[----:B------:R-:W-:Y:S01]  /*6230*/  UIADD3 UR24, UP1, UR20, 0x1f0, URZ ;  /* 0x000001f014187890 */ /* 0x000fe2000ff3e03f */
[----:B------:R-:W-:Y:S01]  /*6240*/  R2UR UR11, R19 ;  /* 0x00000000130b72ca */ /* 0x000fe200000e0000 */
[----:B------:R-:W-:Y:S01]  /*6250*/  UIADD3.X UR15, URZ, UR21, URZ, UP0, !UPT ;  /* 0x000000153f0f7290 */ /* 0x000fe200087fe43f */
[C---:B------:R-:W-:Y:S01]  /*6260*/  R2UR UR10, R13.reuse ;  /* 0x000000000d0a72ca */ /* 0x040fe200000e0000 */
[----:B------:R-:W-:Y:S01]  /*6270*/  VIADD R4, R4, 0x1 ;  /* 0x0000000104047836 */ /* 0x000fe20000000000 */
[----:B------:R-:W-:Y:S01]  /*6280*/  R2UR UR12, R2 ;  /* 0x00000000020c72ca */ /* 0x000fe200000e0000 */
[----:B------:R-:W-:Y:S01]  /*6290*/  UIADD3.X UR25, URZ, UR21, URZ, UP1, !UPT ;  /* 0x000000153f197290 */ /* 0x000fe20008ffe43f */
[----:B------:R-:W-:Y:S01]  /*62a0*/  R2UR UR19, R18 ;  /* 0x00000000121372ca */ /* 0x000fe200000e0000 */
[----:B------:R-:W-:Y:S01]  /*62b0*/  UMOV UR16, 0x0 ;  /* 0x0000000000107882 */ /* 0x000fe20000000000 */
[----:B------:R-:W-:Y:S01]  /*62c0*/  ISETP.GT.AND P2, PT, R14, 0x1, PT ;  /* 0x000000010e00780c */ /* 0x000fe20003f44270 */
[----:B------:R-:W-:Y:S01]  /*62d0*/  UIADD3 UR13, UR7, 0x180, URZ ;  /* 0x00000180070d7890 */ /* 0x000fe2000fffe03f */
[C---:B------:R-:W-:Y:S01]  /*62e0*/  ISETP.NE.AND P1, PT, R4.reuse, 0x4, PT ;  /* 0x000000040400780c */ /* 0x040fe20003f25270 */
[----:B------:R-:W-:Y:S01]  /*62f0*/  UIADD3 UR7, UR18, UR8, URZ ;  /* 0x0000000812077290 */ /* 0x000fe2000fffe03f */
[----:B------:R-:W-:Y:S01]  /*6300*/  VIADD R13, R13, 0x80 ;  /* 0x000000800d0d7836 */ /* 0x000fe20000000000 */
[----:B------:R-:W-:Y:S01]  /*6310*/  UMOV UR17, 0x10000000 ;  /* 0x1000000000117882 */ /* 0x000fe20000000000 */
[----:B------:R-:W-:Y:S01]  /*6320*/  UMOV UR26, 0x30000 ;  /* 0x00030000001a7882 */ /* 0x000fe20000000000 */
[----:B------:R-:W-:Y:S01]  /*6330*/  SEL R6, RZ, 0x1, P1 ;  /* 0x00000001ff067807 */ /* 0x000fe20000800000 */
[----:B------:R-:W-:Y:S01]  /*6340*/  UMOV UR8, UR13 ;  /* 0x0000000d00087c82 */ /* 0x000fe20008000000 */
[----:B------:R-:W-:Y:S01]  /*6350*/  SEL R4, R4, RZ, P1 ;  /* 0x000000ff04047207 */ /* 0x000fe20000800000 */
[----:B------:R0:W-:Y:S01]  /*6360*/  UTMALDG.3D [UR8], [UR14], desc[UR16] ;  /* 0x000010080e0075b4 */ /* 0x0001e20008011000 */
[----:B------:R-:W-:Y:S01]  /*6370*/  LOP3.LUT R3, R3, R6, RZ, 0x3c, !PT ;  /* 0x0000000603037212 */ /* 0x000fe200078e3cff */
[----:B0-----:R-:W-:Y:S01]  /*6380*/  UMOV UR11, UR19 ;  /* 0x00000013000b7c82 */ /* 0x001fe20008000000 */
[----:B------:R-:W-:-:S02]  /*6390*/  UMOV UR8, UR7 ;  /* 0x0000000700087c82 */ /* 0x000fc40008000000 */
[----:B------:R0:W-:Y:S02]  /*63a0*/  UTMALDG.3D.MULTICAST [UR8], [UR24], UR26, desc[UR16] ;  /* 0x00001008180073b4 */ /* 0x0001e4000801181a */
[----:B0-----:R-:W-:Y:S05]  /*63b0*/  @P2 BRA `(.L_x_177) ;  /* 0xfffffffc003c2947 */ /* 0x001fea000383ffff */
.L_x_173:
[----:B------:R-:W-:Y:S05]  /*63c0*/  BSYNC B1 ;  /* 0x0000000000017941 */ /* 0x000fea0003800000 */
.L_x_172:
[----:B------:R-:W-:Y:S01]  /*63d0*/  LOP3.LUT P4, RZ, R10, 0xff, RZ, 0xc0, !PT ;  /* 0x000000ff0aff7812 */ /* 0x000fe2000788c0ff */
[----:B------:R-:W-:Y:S01]  /*63e0*/  VIADD R8, R8, UR39 ;  /* 0x0000002708087c36 */ /* 0x000fe20008000000 */
[----:B------:R-:W-:Y:S01]  /*63f0*/  ULDC.64 UR8, c[0x0][0x650] ;  /* 0x0001940000087ab9 */ /* 0x000fe20000000a00 */
[----:B------:R-:W-:Y:S01]  /*6400*/  BSSY B1, `(.L_x_178) ;  /* 0x0000071000017945 */ /* 0x000fe20003800000 */
[----:B------:R-:W-:Y:S01]  /*6410*/  IMAD.MOV.U32 R19, RZ, RZ, -0x1 ;  /* 0xffffffffff137424 */ /* 0x000fe200078e00ff */
[----:B------:R-:W-:Y:S01]  /*6420*/  PRMT R10, RZ, 0x7610, R10 ;  /* 0x00007610ff0a7816 */ /* 0x000fe2000000000a */
[----:B------:R-:W-:Y:S01]  /*6430*/  IMAD.MOV.U32 R18, RZ, RZ, -0x1 ;  /* 0xffffffffff127424 */ /* 0x000fe200078e00ff */
[C---:B------:R-:W-:Y:S02]  /*6440*/  ISETP.GT.U32.AND P1, PT, R8.reuse, 0x3, PT ;  /* 0x000000030800780c */ /* 0x040fe40003f24070 */
[----:B------:R-:W-:Y:S02]  /*6450*/  SHF.R.U32.HI R2, RZ, 0x2, R8 ;  /* 0x00000002ff027819 */ /* 0x000fe40000011608 */
[----:B------:R-:W-:-:S02]  /*6460*/  LOP3.LUT R8, R8, 0x3, RZ, 0xc0, !PT ;  /* 0x0000000308087812 */ /* 0x000fc400078ec0ff */
[----:B------:R-:W0:Y:S01]  /*6470*/  @P4 S2R R4, SR_CgaCtaId ;  /* 0x0000000000044919 */ /* 0x000e220000008800 */
[----:B------:R-:W-:Y:S02]  /*6480*/  @P4 MOV R3, 0x400 ;  /* 0x0000040000034802 */ /* 0x000fe40000000f00 */
[----:B------:R-:W-:-:S04]  /*6490*/  LOP3.LUT R2, R2, 0x1, RZ, 0xc0, !PT ;  /* 0x0000000102027812 */ /* 0x000fc800078ec0ff */
[----:B------:R-:W-:Y:S02]  /*64a0*/  ISETP.NE.U32.AND P2, PT, R2, 0x1, PT ;  /* 0x000000010200780c */ /* 0x000fe40003f45070 */
[----:B0-----:R-:W-:Y:S01]  /*64b0*/  @P4 LEA R3, R4, R3, 0x18 ;  /* 0x0000000304034211 */ /* 0x001fe200078ec0ff */
[----:B------:R-:W-:-:S03]  /*64c0*/  IMAD.U32 R4, RZ, RZ, UR39 ;  /* 0x00000027ff047e24 */ /* 0x000fc6000f8e00ff */
[----:B------:R0:W-:Y:S01]  /*64d0*/  @P4 SYNCS.ARRIVE.TRANS64.A1T0 RZ, [R3+URZ+0x78], RZ ;  /* 0x000078ff03ff49a7 */ /* 0x0001e2000810003f */
[----:B------:R-:W-:Y:S02]  /*64e0*/  IADD3 R16, P4, R16, UR50, RZ ;  /* 0x0000003210107c10 */ /* 0x000fe4000ff9e0ff */
[----:B------:R-:W-:Y:S02]  /*64f0*/  ISETP.LT.U32.AND P1, PT, R4, 0x4, P1 ;  /* 0x000000040400780c */ /* 0x000fe40000f21070 */
[----:B------:R-:W-:Y:S02]  /*6500*/  IADD3.X R17, R17, UR37, RZ, P4, !PT ;  /* 0x0000002511117c10 */ /* 0x000fe4000a7fe4ff */
[----:B------:R-:W-:Y:S02]  /*6510*/  ISETP.GE.U32.AND P4, PT, R16, UR8, PT ;  /* 0x0000000810007c0c */ /* 0x000fe4000bf86070 */
[----:B0-----:R-:W-:Y:S02]  /*6520*/  SEL R3, RZ, 0x1, !P1 ;  /* 0x00000001ff037807 */ /* 0x001fe40004800000 */
[----:B------:R-:W-:-:S02]  /*6530*/  ISETP.GE.U32.AND.EX P1, PT, R17, UR9, PT, P4 ;  /* 0x0000000911007c0c */ /* 0x000fc4000bf26140 */
[----:B------:R-:W-:-:S04]  /*6540*/  ISETP.GT.U32.AND P2, PT, R4, 0x3, !P2 ;  /* 0x000000030400780c */ /* 0x000fc80005744070 */
[----:B------:R-:W-:-:S04]  /*6550*/  SEL R2, RZ, 0x1, !P2 ;  /* 0x00000001ff027807 */ /* 0x000fc80005000000 */
[--C-:B------:R-:W-:Y:S01]  /*6560*/  LOP3.LUT R0, R2, R0, R3.reuse, 0x96, !PT ;  /* 0x0000000002007212 */ /* 0x100fe200078e9603 */
[----:B------:R-:W-:Y:S01]  /*6570*/  IMAD.MOV.U32 R2, RZ, RZ, -0x1 ;  /* 0xffffffffff027424 */ /* 0x000fe200078e00ff */
[----:B------:R-:W-:Y:S01]  /*6580*/  PRMT R3, RZ, 0x7610, R3 ;  /* 0x00007610ff037816 */ /* 0x000fe20000000003 */
[----:B------:R-:W-:Y:S06]  /*6590*/  @P1 BRA `(.L_x_179) ;  /* 0x00000004005c1947 */ /* 0x000fec0003800000 */
[----:B------:R-:W0:Y:S01]  /*65a0*/  S2UR UR7, SR_CTAID.X ;  /* 0x00000000000779c3 */ /* 0x000e220000002500 */
[----:B------:R-:W-:Y:S01]  /*65b0*/  ULDC.64 UR8, c[0x0][0x628] ;  /* 0x00018a0000087ab9 */ /* 0x000fe20000000a00 */
[----:B------:R-:W-:Y:S01]  /*65c0*/  ULDC UR10, c[0x0][0x150] ;  /* 0x00005400000a7ab9 */ /* 0x000fe20000000800 */
[----:B------:R-:W-:Y:S01]  /*65d0*/  ISETP.NE.U32.AND P1, PT, RZ, UR8, PT ;  /* 0x00000008ff007c0c */ /* 0x000fe2000bf25070 */
[----:B------:R-:W-:Y:S01]  /*65e0*/  ULDC UR11, c[0x0][0x630] ;  /* 0x00018c00000b7ab9 */ /* 0x000fe20000000800 */
[----:B------:R-:W-:Y:S01]  /*65f0*/  ULDC UR13, c[0x0][0x154] ;  /* 0x00005500000d7ab9 */ /* 0x000fe20000000800 */
[----:B------:R-:W-:Y:S01]  /*6600*/  IMAD.MOV.U32 R2, RZ, RZ, R16 ;  /* 0x000000ffff027224 */ /* 0x000fe200078e0010 */
[----:B------:R-:W-:Y:S01]  /*6610*/  ISETP.NE.AND.EX P1, PT, RZ, UR9, PT, P1 ;  /* 0x00000009ff007c0c */ /* 0x000fe2000bf25310 */
[----:B------:R-:W1:Y:S01]  /*6620*/  S2UR UR12, SR_CTAID.Y ;  /* 0x00000000000c79c3 */ /* 0x000e620000002600 */
[----:B0-----:R-:W-:-:S05]  /*6630*/  I2FP.F32.U32 R3, UR7 ;  /* 0x0000000700037c45 */ /* 0x001fca0008201000 */
[----:B------:R-:W-:Y:S01]  /*6640*/  FMUL R14, R3, UR10 ;  /* 0x0000000a030e7c20 */ /* 0x000fe20008400000 */
[----:B------:R-:W-:-:S05]  /*6650*/  IMAD.MOV.U32 R3, RZ, RZ, R17 ;  /* 0x000000ffff037224 */ /* 0x000fca00078e0011 */
[----:B------:R-:W-:Y:S05]  /*6660*/  @!P1 BRA `(.L_x_180) ;  /* 0x0000000000289947 */ /* 0x000fea0003800000 */
[----:B------:R-:W-:Y:S02]  /*6670*/  ULDC UR10, c[0x0][0x634] ;  /* 0x00018d00000a7ab9 */ /* 0x000fe40000000800 */
[----:B------:R-:W-:-:S05]  /*6680*/  IADD3 R7, P1, R16, UR10, RZ ;  /* 0x0000000a10077c10 */ /* 0x000fca000ff3e0ff */
[----:B------:R-:W-:-:S04]  /*6690*/  IMAD.X R13, RZ, RZ, R17, P1 ;  /* 0x000000ffff0d7224 */ /* 0x000fc800008e0611 */
[----:B------:R-:W-:-:S04]  /*66a0*/  IMAD.WIDE.U32 R4, R13, UR8, RZ ;  /* 0x000000080d047c25 */ /* 0x000fc8000f8e00ff */
[----:B------:R-:W-:-:S04]  /*66b0*/  IMAD.WIDE.U32 R4, P1, R7, UR9, R4 ;  /* 0x0000000907047c25 */ /* 0x000fc8000f820004 */
[----:B------:R-:W-:-:S04]  /*66c0*/  IMAD.WIDE.U32 R6, R7, UR8, RZ ;  /* 0x0000000807067c25 */ /* 0x000fc8000f8e00ff */
[----:B------:R-:W-:Y:S01]  /*66d0*/  IMAD.X R3, RZ, RZ, RZ, P1 ;  /* 0x000000ffff037224 */ /* 0x000fe200008e06ff */
[----:B------:R-:W-:Y:S01]  /*66e0*/  IADD3 RZ, P1, R7, R4, RZ ;  /* 0x0000000407ff7210 */ /* 0x000fe20007f3e0ff */
[----:B------:R-:W-:-:S04]  /*66f0*/  IMAD.MOV.U32 R2, RZ, RZ, R5 ;  /* 0x000000ffff027224 */ /* 0x000fc800078e0005 */
[----:B------:R-:W-:-:S08]  /*6700*/  IMAD.WIDE.U32.X R2, R13, UR9, R2, P1 ;  /* 0x000000090d027c25 */ /* 0x000fd000088e0402 */
.L_x_180:
[--C-:B------:R-:W-:Y:S01]  /*6710*/  SHF.R.U64 R12, R2, UR11, R3.reuse ;  /* 0x0000000b020c7c19 */ /* 0x100fe20008001203 */
[----:B------:R-:W0:Y:S01]  /*6720*/  F2I.U32.TRUNC.NTZ R14, R14 ;  /* 0x0000000e000e7305 */ /* 0x000e22000020f000 */
[----:B------:R-:W-:Y:S01]  /*6730*/  SHF.R.U32.HI R2, RZ, UR11, R3 ;  /* 0x0000000bff027c19 */ /* 0x000fe20008011603 */
[----:B------:R-:W-:Y:S01]  /*6740*/  ULDC.64 UR8, c[0x0][0x620] ;  /* 0x0001880000087ab9 */ /* 0x000fe20000000a00 */
[----:B------:R-:W-:Y:S01]  /*6750*/  IADD3 R5, P1, RZ, -R12, RZ ;  /* 0x8000000cff057210 */ /* 0x000fe20007f3e0ff */
[----:B------:R-:W-:Y:S01]  /*6760*/  ULDC.64 UR14, c[0x0][0x640] ;  /* 0x00019000000e7ab9 */ /* 0x000fe20000000a00 */
[----:B-1----:R-:W-:Y:S01]  /*6770*/  I2FP.F32.U32 R4, UR12 ;  /* 0x0000000c00047c45 */ /* 0x002fe20008201000 */
[----:B------:R-:W1:Y:S01]  /*6780*/  LDC R13, c[0x0][0x610] ;  /* 0x00018400ff0d7b82 */ /* 0x000e620000000800 */
[----:B------:R-:W-:Y:S01]  /*6790*/  ULDC UR11, c[0x0][0x658] ;  /* 0x00019600000b7ab9 */ /* 0x000fe20000000800 */
[----:B------:R-:W-:Y:S01]  /*67a0*/  IMAD.X R2, RZ, RZ, ~R2, P1 ;  /* 0x000000ffff027224 */ /* 0x000fe200008e0e02 */
[----:B------:R-:W-:Y:S01]  /*67b0*/  ISETP.NE.U32.AND P1, PT, RZ, UR14, PT ;  /* 0x0000000eff007c0c */ /* 0x000fe2000bf25070 */
[----:B------:R-:W-:Y:S01]  /*67c0*/  FMUL R6, R4, UR13 ;  /* 0x0000000d04067c20 */ /* 0x000fe20008400000 */
[----:B------:R-:W-:Y:S01]  /*67d0*/  ULDC UR13, c[0x0][0x648] ;  /* 0x00019200000d7ab9 */ /* 0x000fe20000000800 */
[----:B------:R-:W-:Y:S01]  /*67e0*/  IMAD R4, R2, UR8, RZ ;  /* 0x0000000802047c24 */ /* 0x000fe2000f8e02ff */
[----:B------:R-:W-:Y:S01]  /*67f0*/  ISETP.NE.AND.EX P1, PT, RZ, UR15, PT, P1 ;  /* 0x0000000fff007c0c */ /* 0x000fe2000bf25310 */
[C---:B------:R-:W-:Y:S01]  /*6800*/  IMAD.WIDE.U32 R2, R5.reuse, UR8, R16 ;  /* 0x0000000805027c25 */ /* 0x040fe2000f8e0010 */
[----:B0-----:R-:W-:Y:S01]  /*6810*/  R2UR UR8, R14 ;  /* 0x000000000e0872ca */ /* 0x001fe200000e0000 */
[----:B------:R-:W0:Y:S02]  /*6820*/  F2I.U32.TRUNC.NTZ R6, R6 ;  /* 0x0000000600067305 */ /* 0x000e24000020f000 */
[----:B------:R-:W-:Y:S01]  /*6830*/  IMAD R5, R5, UR9, R4 ;  /* 0x0000000905057c24 */ /* 0x000fe2000f8e0204 */
[----:B------:R-:W-:-:S03]  /*6840*/  ULDC UR9, c[0x0][0x618] ;  /* 0x0001860000097ab9 */ /* 0x000fc60000000800 */
[----:B------:R-:W-:-:S05]  /*6850*/  IMAD.IADD R3, R3, 0x1, R5 ;  /* 0x0000000103037824 */ /* 0x000fca00078e0205 */
[--C-:B------:R-:W-:Y:S02]  /*6860*/  SHF.R.U64 R14, R2, UR9, R3.reuse ;  /* 0x00000009020e7c19 */ /* 0x100fe40008001203 */
[----:B------:R-:W-:Y:S01]  /*6870*/  SHF.R.U32.HI R3, RZ, UR9, R3 ;  /* 0x00000009ff037c19 */ /* 0x000fe20008011603 */
[----:B------:R-:W-:Y:S01]  /*6880*/  ULDC UR9, c[0x0][0x608] ;  /* 0x0001820000097ab9 */ /* 0x000fe20000000800 */
[----:B0-----:R-:W-:Y:S02]  /*6890*/  R2UR UR10, R6 ;  /* 0x00000000060a72ca */ /* 0x001fe400000e0000 */
[--C-:B------:R-:W-:Y:S02]  /*68a0*/  SHF.R.U64 R18, R14, UR9, R3.reuse ;  /* 0x000000090e127c19 */ /* 0x100fe40008001203 */
[----:B------:R-:W-:Y:S01]  /*68b0*/  SHF.R.U32.HI R3, RZ, UR9, R3 ;  /* 0x00000009ff037c19 */ /* 0x000fe20008011603 */
[----:B------:R-:W-:-:S03]  /*68c0*/  UIADD3 UR9, -UR8, URZ, URZ ;  /* 0x0000003f08097290 */ /* 0x000fc6000fffe13f */
[--C-:B------:R-:W-:Y:S01]  /*68d0*/  SHF.R.U64 R20, R18, UR11, R3.reuse ;  /* 0x0000000b12147c19 */ /* 0x100fe20008001203 */
[----:B------:R-:W-:Y:S01]  /*68e0*/  ULDC UR8, c[0x0][0x144] ;  /* 0x0000510000087ab9 */ /* 0x000fe20000000800 */
[----:B------:R-:W-:-:S03]  /*68f0*/  SHF.R.U32.HI R3, RZ, UR11, R3 ;  /* 0x0000000bff037c19 */ /* 0x000fc60008011603 */
[----:B------:R-:W-:Y:S01]  /*6900*/  IMAD.MOV.U32 R2, RZ, RZ, R20 ;  /* 0x000000ffff027224 */ /* 0x000fe200078e0014 */
[----:B------:R-:W-:Y:S06]  /*6910*/  @!P1 BRA `(.L_x_181) ;  /* 0x0000000000289947 */ /* 0x000fec0003800000 */
        /* <DEDUP_REMOVED lines=10> */
.L_x_181:
[----:B------:R-:W-:Y:S01]  /*69c0*/  UISETP.NE.AND UP0, UPT, UR38, URZ, UPT ;  /* 0x0000003f2600728c */ /* 0x000fe2000bf05270 */
[----:B------:R-:W-:Y:S01]  /*69d0*/  SHF.R.U64 R3, R2, UR13, R3 ;  /* 0x0000000d02037c19 */ /* 0x000fe20008001203 */
[----:B------:R-:W-:Y:S01]  /*69e0*/  UIADD3 UR10, -UR10, URZ, URZ ;  /* 0x0000003f0a0a7290 */ /* 0x000fe2000fffe13f */
[----:B------:R-:W-:Y:S01]  /*69f0*/  LOP3.LUT R2, R18, UR6, RZ, 0xc0, !PT ;  /* 0x0000000612027c12 */ /* 0x000fe2000f8ec0ff */
[----:B------:R-:W-:Y:S02]  /*6a00*/  UIMAD UR7, UR8, UR9, UR7 ;  /* 0x00000009080772a4 */ /* 0x000fe4000f8e0207 */
[----:B------:R-:W-:Y:S01]  /*6a10*/  IMAD.MOV R5, RZ, RZ, -R3 ;  /* 0x000000ffff057224 */ /* 0x000fe200078e0a03 */
[----:B------:R-:W-:Y:S01]  /*6a20*/  ULDC UR8, c[0x0][0x148] ;  /* 0x0000520000087ab9 */ /* 0x000fe20000000800 */
[----:B------:R-:W-:Y:S01]  /*6a30*/  IMAD R4, R3, UR5, R2 ;  /* 0x0000000503047c24 */ /* 0x000fe2000f8e0202 */
[----:B------:R-:W-:Y:S02]  /*6a40*/  LOP3.LUT R3, R14, UR4, RZ, 0xc0, !PT ;  /* 0x000000040e037c12 */ /* 0x000fe4000f8ec0ff */
[----:B------:R-:W-:Y:S01]  /*6a50*/  @UP0 UIMAD UR7, UR8, UR10, UR12 ;  /* 0x0000000a080702a4 */ /* 0x000fe2000f8e020c */
[----:B------:R-:W-:-:S02]  /*6a60*/  PLOP3.LUT P1, PT, PT, PT, UP0, 0x80, 0x0 ;  /* 0x000000000000781c */ /* 0x000fc40003f2f008 */
[----:B------:R-:W-:Y:S02]  /*6a70*/  ULDC UR8, c[0x0][0x638] ;  /* 0x00018e0000087ab9 */ /* 0x000fe40000000800 */
[----:B------:R-:W-:Y:S02]  /*6a80*/  IMAD R2, R5, UR8, R20 ;  /* 0x0000000805027c24 */ /* 0x000fe4000f8e0214 */
[----:B-1----:R-:W-:Y:S01]  /*6a90*/  IMAD R13, R4, R13, UR7 ;  /* 0x00000007040d7e24 */ /* 0x002fe2000f8e020d */
[----:B------:R-:W-:Y:S01]  /*6aa0*/  ULDC UR7, c[0x0][0x600] ;  /* 0x0001800000077ab9 */ /* 0x000fe20000000800 */
[----:B------:R-:W-:Y:S02]  /*6ab0*/  IMAD.MOV.U32 R4, RZ, RZ, 0x1 ;  /* 0x00000001ff047424 */ /* 0x000fe400078e00ff */
[----:B------:R-:W-:-:S03]  /*6ac0*/  IMAD R2, R2, UR7, R3 ;  /* 0x0000000702027c24 */ /* 0x000fc6000f8e0203 */
[----:B------:R-:W-:Y:S02]  /*6ad0*/  PRMT R3, R4, 0x7610, R3 ;  /* 0x0000761004037816 */ /* 0x000fe40000000003 */
[----:B------:R-:W-:Y:S02]  /*6ae0*/  SEL R18, R2, R13, !P1 ;  /* 0x0000000d02127207 */ /* 0x000fe40004800000 */
[----:B------:R-:W-:Y:S01]  /*6af0*/  SEL R19, R13, R2, !P1 ;  /* 0x000000020d137207 */ /* 0x000fe20004800000 */
[----:B------:R-:W-:-:S07]  /*6b00*/  IMAD.MOV.U32 R2, RZ, RZ, R12 ;  /* 0x000000ffff027224 */ /* 0x000fce00078e000c */
.L_x_179:
[----:B------:R-:W-:Y:S05]  /*6b10*/  BSYNC B1 ;  /* 0x0000000000017941 */ /* 0x000fea0003800000 */
.L_x_178:
[----:B------:R-:W-:-:S13]  /*6b20*/  LOP3.LUT P1, RZ, R3, 0xff, RZ, 0xc0, !PT ;  /* 0x000000ff03ff7812 */ /* 0x000fda000782c0ff */
[----:B------:R-:W-:Y:S05]  /*6b30*/  @P1 BRA `(.L_x_182) ;  /* 0xfffffff400281947 */ /* 0x000fea000383ffff */
[----:B------:R-:W-:Y:S05]  /*6b40*/  BSYNC B0 ;  /* 0x0000000000007941 */ /* 0x000fea0003800000 */
.L_x_170:
[----:B------:R-:W-:-:S03]  /*6b50*/  UMOV UR7, 0xffffffff ;  /* 0xffffffff00077882 */ /* 0x000fc60000000000 */
[----:B------:R-:W-:Y:S05]  /*6b60*/  BRA.DIV UR7, `(.L_x_183) ;  /* 0x0000000607447947 */ /* 0x000fea000b800000 */
[----:B------:R-:W-:-:S13]  /*6b70*/  ELECT P6, URZ, PT ;  /* 0x00000000003f782f */ /* 0x000fda00038c0000 */
.L_x_199:
[----:B------:R-:W-:Y:S04]  /*6b80*/  BSSY B0, `(.L_x_184) ;  /* 0x000002c000007945 */ /* 0x000fe80003800000 */
[----:B------:R-:W-:Y:S05]  /*6b90*/  @!P6 BRA `(.L_x_185) ;  /* 0x0000000000a8e947 */ /* 0x000fea0003800000 */
[----:B------:R-:W-:-:S04]  /*6ba0*/  ULOP3.LUT UR7, UR36, 0x2, URZ, 0xfc, !UPT ;  /* 0x0000000224077892 */ /* 0x000fc8000f8efc3f */
[----:B------:R-:W-:-:S06]  /*6bb0*/  UISETP.NE.AND UP0, UPT, UR7, 0x3, UPT ;  /* 0x000000030700788c */ /* 0x000fcc000bf05270 */
[----:B------:R-:W-:-:S13]  /*6bc0*/  PLOP3.LUT P0, PT, PT, PT, UP0, 0x80, 0x0 ;  /* 0x000000000000781c */ /* 0x000fda0003f0f008 */
[----:B------:R-:W-:Y:S05]  /*6bd0*/  @!P0 BRA `(.L_x_186) ;  /* 0x0000000000048947 */ /* 0x000fea0003800000 */
[----:B------:R-:W-:Y:S01]  /*6be0*/  BPT.TRAP 0x1 ;  /* 0x000000040000795c */ /* 0x000fe20000300000 */
.L_x_186:
[----:B------:R-:W0:Y:S01]  /*6bf0*/  S2R R3, SR_CgaCtaId ;  /* 0x0000000000037919 */ /* 0x000e220000008800 */
[----:B------:R-:W-:-:S04]  /*6c00*/  MOV R2, 0x400 ;  /* 0x0000040000027802 */ /* 0x000fc80000000f00 */
[----:B0-----:R-:W-:Y:S02]  /*6c10*/  LEA R3, R3, R2, 0x18 ;  /* 0x0000000203037211 */ /* 0x001fe400078ec0ff */
[----:B------:R-:W-:-:S03]  /*6c20*/  SHF.L.U32 R2, R0, 0x1f, RZ ;  /* 0x0000001f00027819 */ /* 0x000fc600000006ff */
[----:B------:R-:W-:-:S04]  /*6c30*/  VIADD R3, R3, 0x20 ;  /* 0x0000002003037836 */ /* 0x000fc80000000000 */
[C---:B------:R-:W-:Y:S02]  /*6c40*/  IMAD R7, R8.reuse, 0x8, R3 ;  /* 0x0000000808077824 */ /* 0x040fe400078e0203 */
[----:B------:R-:W-:Y:S02]  /*6c50*/  VIADD R8, R8, 0x1 ;  /* 0x0000000108087836 */ /* 0x000fe40000000000 */
[----:B------:R-:W0:Y:S03]  /*6c60*/  SYNCS.PHASECHK.TRANS64.TRYWAIT P0, [R7+URZ], R2 ;  /* 0x00000002070075a7 */ /* 0x000e26000800017f */
[----:B------:R-:W-:-:S04]  /*6c70*/  ISETP.NE.AND P1, PT, R8, 0x4, PT ;  /* 0x000000040800780c */ /* 0x000fc80003f25270 */
[----:B------:R-:W-:Y:S02]  /*6c80*/  SEL R5, RZ, 0x1, P1 ;  /* 0x00000001ff057807 */ /* 0x000fe40000800000 */
[----:B------:R-:W-:Y:S02]  /*6c90*/  SEL R8, R8, RZ, P1 ;  /* 0x000000ff08087207 */ /* 0x000fe40000800000 */
[----:B------:R-:W-:-:S03]  /*6ca0*/  LOP3.LUT R5, R0, R5, RZ, 0x3c, !PT ;  /* 0x0000000500057212 */ /* 0x000fc600078e3cff */
[----:B------:R-:W-:Y:S01]  /*6cb0*/  IMAD R9, R8, 0x8, R3 ;  /* 0x0000000808097824 */ /* 0x000fe200078e0203 */
[----:B------:R-:W-:Y:S01]  /*6cc0*/  SHF.L.U32 R4, R5, 0x1f, RZ ;  /* 0x0000001f05047819 */ /* 0x000fe200000006ff */
[----:B0-----:R-:W-:Y:S06]  /*6cd0*/  @!P0 BRA `(.L_x_187) ;  /* 0x0000000400088947 */ /* 0x001fec0003800000 */
.L_x_200:
[----:B------:R-:W1:Y:S01]  /*6ce0*/  SYNCS.PHASECHK.TRANS64.TRYWAIT P0, [R9+URZ], R4 ;  /* 0x00000004090075a7 */ /* 0x000e62000800017f */
[----:B------:R-:W-:-:S05]  /*6cf0*/  VIADD R0, R8, 0x1 ;  /* 0x0000000108007836 */ /* 0x000fca0000000000 */
[----:B------:R-:W-:-:S04]  /*6d00*/  ISETP.NE.AND P1, PT, R0, 0x4, PT ;  /* 0x000000040000780c */ /* 0x000fc80003f25270 */
[----:B0-----:R-:W-:Y:S02]  /*6d10*/  SEL R2, RZ, 0x1, P1 ;  /* 0x00000001ff027807 */ /* 0x001fe40000800000 */
[----:B------:R-:W-:Y:S02]  /*6d20*/  SEL R0, R0, RZ, P1 ;  /* 0x000000ff00007207 */ /* 0x000fe40000800000 */
[----:B------:R-:W-:-:S03]  /*6d30*/  LOP3.LUT R7, R5, R2, RZ, 0x3c, !PT ;  /* 0x0000000205077212 */ /* 0x000fc600078e3cff */
[----:B------:R-:W-:Y:S01]  /*6d40*/  IMAD R6, R0, 0x8, R3 ;  /* 0x0000000800067824 */ /* 0x000fe200078e0203 */
[----:B------:R-:W-:Y:S01]  /*6d50*/  SHF.L.U32 R5, R7, 0x1f, RZ ;  /* 0x0000001f07057819 */ /* 0x000fe200000006ff */
[----:B-1----:R-:W-:Y:S06]  /*6d60*/  @!P0 BRA `(.L_x_188) ;  /* 0x0000000000f88947 */ /* 0x002fec0003800000 */
.L_x_201:
[----:B------:R-:W1:Y:S01]  /*6d70*/  SYNCS.PHASECHK.TRANS64.TRYWAIT P0, [R6+URZ], R5 ;  /* 0x00000005060075a7 */ /* 0x000e62000800017f */
[----:B------:R-:W-:-:S05]  /*6d80*/  VIADD R0, R0, 0x1 ;  /* 0x0000000100007836 */ /* 0x000fca0000000000 */
[----:B------:R-:W-:-:S04]  /*6d90*/  ISETP.NE.AND P1, PT, R0, 0x4, PT ;  /* 0x000000040000780c */ /* 0x000fc80003f25270 */
[----:B------:R-:W-:Y:S02]  /*6da0*/  SEL R2, RZ, 0x1, P1 ;  /* 0x00000001ff027807 */ /* 0x000fe40000800000 */
[----:B------:R-:W-:Y:S02]  /*6db0*/  SEL R0, R0, RZ, P1 ;  /* 0x000000ff00007207 */ /* 0x000fe40000800000 */
[----:B------:R-:W-:Y:S01]  /*6dc0*/  LOP3.LUT R2, R7, R2, RZ, 0x3c, !PT ;  /* 0x0000000207027212 */ /* 0x000fe200078e3cff */
[----:B-1----:R-:W-:Y:S06]  /*6dd0*/  @!P0 BRA `(.L_x_189) ;  /* 0x0000000000f08947 */ /* 0x002fec0003800000 */
.L_x_202:
[----:B------:R-:W-:Y:S01]  /*6de0*/  IMAD R3, R0, 0x8, R3 ;  /* 0x0000000800037824 */ /* 0x000fe200078e0203 */
[----:B------:R-:W-:-:S07]  /*6df0*/  SHF.L.U32 R0, R2, 0x1f, RZ ;  /* 0x0000001f02007819 */ /* 0x000fce00000006ff */
.L_x_190:
[----:B--2---:R2:W3:Y:S02]  /*6e00*/  SYNCS.PHASECHK.TRANS64.TRYWAIT P0, [R3+URZ], R0 ;  /* 0x00000000030075a7 */ /* 0x0044e4000800017f */
[----:B---3--:R-:W-:Y:S05]  /*6e10*/  @!P0 NANOSLEEP.SYNCS 0x989680 ;  /* 0x009896800000895d */ /* 0x008fea0003900000 */
[----:B------:R-:W3:Y:S02]  /*6e20*/  @!P0 SYNCS.PHASECHK.TRANS64 P0, [R3+URZ], R0 ;  /* 0x00000000030085a7 */ /* 0x000ee4000800007f */
[----:B---3--:R-:W-:Y:S05]  /*6e30*/  @!P0 BRA `(.L_x_190) ;  /* 0xfffffffc00f08947 */ /* 0x008fea000383ffff */
.L_x_185:
[----:B------:R-:W-:Y:S05]  /*6e40*/  BSYNC B0 ;  /* 0x0000000000007941 */ /* 0x000fea0003800000 */
.L_x_184:
[----:B------:R-:W-:Y:S05]  /*6e50*/  EXIT ;  /* 0x000000000000794d */ /* 0x000fea0003800000 */
.L_x_18:
[----:B0-----:R0:W1:Y:S02]  /*6e60*/  SYNCS.PHASECHK.TRANS64.TRYWAIT P0, [R95+URZ+-0x8], R0 ;  /* 0xfffff8005f0075a7 */ /* 0x001064000800017f */
[----:B-1----:R-:W-:Y:S05]  /*6e70*/  @!P0 NANOSLEEP.SYNCS 0x989680 ;  /* 0x009896800000895d */ /* 0x002fea0003900000 */
[----:B------:R-:W1:Y:S02]  /*6e80*/  @!P0 SYNCS.PHASECHK.TRANS64 P0, [R95+URZ+-0x8], R0 ;  /* 0xfffff8005f0085a7 */ /* 0x000e64000800007f */
[----:B-1----:R-:W-:Y:S05]  /*6e90*/  @!P0 BRA `(.L_x_18) ;  /* 0xfffffffc00f08947 */ /* 0x002fea000383ffff */
[----:B------:R-:W-:Y:S05]  /*6ea0*/  BRA `(.L_x_191) ;  /* 0xffffffa800687947 */ /* 0x000fea000383ffff */
.L_x_23:
[----:B-1----:R1:W2:Y:S02]  /*6eb0*/  SYNCS.PHASECHK.TRANS64.TRYWAIT P1, [R3+URZ], R0 ;  /* 0x00000000030075a7 */ /* 0x0022a4000802017f */
[----:B--2---:R-:W-:Y:S05]  /*6ec0*/  @!P1 NANOSLEEP.SYNCS 0x989680 ;  /* 0x009896800000995d */ /* 0x004fea0003900000 */
[----:B------:R-:W2:Y:S02]  /*6ed0*/  @!P1 SYNCS.PHASECHK.TRANS64 P1, [R3+URZ], R0 ;  /* 0x00000000030095a7 */ /* 0x000ea4000802007f */
[----:B--2---:R-:W-:Y:S05]  /*6ee0*/  @!P1 BRA `(.L_x_23) ;  /* 0xfffffffc00f09947 */ /* 0x004fea000383ffff */
[----:B------:R-:W-:Y:S05]  /*6ef0*/  BRA `(.L_x_22) ;  /* 0xffffffa800e47947 */ /* 0x000fea000383ffff */
.L_x_28:
[----:B-1----:R-:W-:-:S04]  /*6f00*/  IMAD.U32 R5, RZ, RZ, UR4 ;  /* 0x00000004ff057e24 */ /* 0x002fc8000f8e00ff */
[----:B------:R1:W2:Y:S03]  /*6f10*/  SYNCS.PHASECHK.TRANS64.TRYWAIT P1, [R5+URZ], R4 ;  /* 0x00000004050075a7 */ /* 0x0002a6000802017f */
[----:B--2---:R-:W-:Y:S05]  /*6f20*/  @!P1 NANOSLEEP.SYNCS 0x989680 ;  /* 0x009896800000995d */ /* 0x004fea0003900000 */
[----:B------:R-:W2:Y:S02]  /*6f30*/  @!P1 SYNCS.PHASECHK.TRANS64 P1, [R5+URZ], R4 ;  /* 0x00000004050095a7 */ /* 0x000ea4000802007f */
[----:B--2---:R-:W-:Y:S05]  /*6f40*/  @!P1 BRA `(.L_x_28) ;  /* 0xfffffffc00ec9947 */ /* 0x004fea000383ffff */
[----:B------:R-:W-:Y:S05]  /*6f50*/  BRA `(.L_x_27) ;  /* 0xffffffac00b47947 */ /* 0x000fea000383ffff */
.L_x_34:
[----:B0-----:R0:W1:Y:S02]  /*6f60*/  SYNCS.PHASECHK.TRANS64.TRYWAIT P0, [R95+URZ+0x8], R4 ;  /* 0x000008045f0075a7 */ /* 0x001064000800017f */
[----:B-1----:R-:W-:Y:S05]  /*6f70*/  @!P0 NANOSLEEP.SYNCS 0x989680 ;  /* 0x009896800000895d */ /* 0x002fea0003900000 */
[----:B------:R-:W1:Y:S02]  /*6f80*/  @!P0 SYNCS.PHASECHK.TRANS64 P0, [R95+URZ+0x8], R4 ;  /* 0x000008045f0085a7 */ /* 0x000e64000800007f */
[----:B-1----:R-:W-:Y:S05]  /*6f90*/  @!P0 BRA `(.L_x_34) ;  /* 0xfffffffc00f08947 */ /* 0x002fea000383ffff */
[----:B------:R-:W-:Y:S05]  /*6fa0*/  BRA `(.L_x_192) ;  /* 0xffffffb000d07947 */ /* 0x000fea000383ffff */
.L_x_171:
[----:B------:R-:W-:Y:S01]  /*6fb0*/  BSSY B1, `(.L_x_193) ;  /* 0x0000006000017945 */ /* 0x000fe20003800000 */
[----:B------:R-:W-:-:S07]  /*6fc0*/  IMAD.MOV.U32 R15, RZ, RZ, -0x1 ;  /* 0xffffffffff0f7424 */ /* 0x000fce00078e00ff */
[----:B-----5:R-:W-:Y:S05]  /*6fd0*/  WARPSYNC.COLLECTIVE R15, `(.L_x_194) ;  /* 0x000000000f0c7348 */ /* 0x020fea0003c00000 */
[----:B------:R-:W-:Y:S02]  /*6fe0*/  ELECT P6, UR62, PT ;  /* 0x00000000003e782f */ /* 0x000fe400038c0000 */
[----:B------:R-:W-:Y:S01]  /*6ff0*/  MOV R14, UR62 ;  /* 0x0000003e000e7c02 */ /* 0x000fe20008000f00 */
[----:B-----5:R-:W-:Y:S10]  /*7000*/  ENDCOLLECTIVE ;  /* 0x000000000000791b */ /* 0x020ff40003800000 */
.L_x_194:
[----:B------:R-:W-:Y:S05]  /*7010*/  BSYNC B1 ;  /* 0x0000000000017941 */ /* 0x000fea0003800000 */
.L_x_193:
[----:B------:R-:W-:Y:S05]  /*7020*/  BRA `(.L_x_195) ;  /* 0xffffffec00f87947 */ /* 0x000fea000383ffff */
.L_x_174:
[----:B-1----:R1:W2:Y:S02]  /*7030*/  SYNCS.PHASECHK.TRANS64.TRYWAIT P1, [R12+URZ+0x20], R5 ;  /* 0x000020050c0075a7 */ /* 0x0022a4000802017f */
[----:B--2---:R-:W-:Y:S05]  /*7040*/  @!P1 NANOSLEEP.SYNCS 0x989680 ;  /* 0x009896800000995d */ /* 0x004fea0003900000 */
[----:B------:R-:W2:Y:S02]  /*7050*/  @!P1 SYNCS.PHASECHK.TRANS64 P1, [R12+URZ+0x20], R5 ;  /* 0x000020050c0095a7 */ /* 0x000ea4000802007f */
[----:B--2---:R-:W-:Y:S05]  /*7060*/  @!P1 BRA `(.L_x_174) ;  /* 0xfffffffc00f09947 */ /* 0x004fea000383ffff */
[----:B------:R-:W-:Y:S05]  /*7070*/  BRA `(.L_x_196) ;  /* 0xfffffff0002c7947 */ /* 0x000fea000383ffff */
.L_x_183:
[----:B------:R-:W-:Y:S01]  /*7080*/  BSSY B0, `(.L_x_197) ;  /* 0x0000006000007945 */ /* 0x000fe20003800000 */
[----:B------:R-:W-:-:S07]  /*7090*/  IMAD.MOV.U32 R15, RZ, RZ, -0x1 ;  /* 0xffffffffff0f7424 */ /* 0x000fce00078e00ff */
[----:B-----5:R-:W-:Y:S05]  /*70a0*/  WARPSYNC.COLLECTIVE R15, `(.L_x_198) ;  /* 0x000000000f0c7348 */ /* 0x020fea0003c00000 */
[----:B------:R-:W-:Y:S02]  /*70b0*/  ELECT P6, UR62, PT ;  /* 0x00000000003e782f */ /* 0x000fe400038c0000 */
[----:B------:R-:W-:Y:S01]  /*70c0*/  MOV R14, UR62 ;  /* 0x0000003e000e7c02 */ /* 0x000fe20008000f00 */
[----:B-----5:R-:W-:Y:S10]  /*70d0*/  ENDCOLLECTIVE ;  /* 0x000000000000791b */ /* 0x020ff40003800000 */
.L_x_198:
[----:B------:R-:W-:Y:S05]  /*70e0*/  BSYNC B0 ;  /* 0x0000000000007941 */ /* 0x000fea0003800000 */
.L_x_197:
[----:B------:R-:W-:Y:S05]  /*70f0*/  BRA `(.L_x_199) ;  /* 0xfffffff800a07947 */ /* 0x000fea000383ffff */
.L_x_187:
[----:B0-----:R0:W1:Y:S02]  /*7100*/  SYNCS.PHASECHK.TRANS64.TRYWAIT P0, [R7+URZ], R2 ;  /* 0x00000002070075a7 */ /* 0x001064000800017f */
[----:B-1----:R-:W-:Y:S05]  /*7110*/  @!P0 NANOSLEEP.SYNCS 0x989680 ;  /* 0x009896800000895d */ /* 0x002fea0003900000 */
[----:B------:R-:W1:Y:S02]  /*7120*/  @!P0 SYNCS.PHASECHK.TRANS64 P0, [R7+URZ], R2 ;  /* 0x00000002070085a7 */ /* 0x000e64000800007f */
[----:B-1----:R-:W-:Y:S05]  /*7130*/  @!P0 BRA `(.L_x_187) ;  /* 0xfffffffc00f08947 */ /* 0x002fea000383ffff */
[----:B------:R-:W-:Y:S05]  /*7140*/  BRA `(.L_x_200) ;  /* 0xfffffff800e47947 */ /* 0x000fea000383ffff */
.L_x_188:
[----:B0-----:R0:W1:Y:S02]  /*7150*/  SYNCS.PHASECHK.TRANS64.TRYWAIT P0, [R9+URZ], R4 ;  /* 0x00000004090075a7 */ /* 0x001064000800017f */
[----:B-1----:R-:W-:Y:S05]  /*7160*/  @!P0 NANOSLEEP.SYNCS 0x989680 ;  /* 0x009896800000895d */ /* 0x002fea0003900000 */
[----:B------:R-:W1:Y:S02]  /*7170*/  @!P0 SYNCS.PHASECHK.TRANS64 P0, [R9+URZ], R4 ;  /* 0x00000004090085a7 */ /* 0x000e64000800007f */
[----:B-1----:R-:W-:Y:S05]  /*7180*/  @!P0 BRA `(.L_x_188) ;  /* 0xfffffffc00f08947 */ /* 0x002fea000383ffff */
[----:B------:R-:W-:Y:S05]  /*7190*/  BRA `(.L_x_201) ;  /* 0xfffffff800f47947 */ /* 0x000fea000383ffff */
.L_x_189:
[----:B-1----:R1:W2:Y:S02]  /*71a0*/  SYNCS.PHASECHK.TRANS64.TRYWAIT P0, [R6+URZ], R5 ;  /* 0x00000005060075a7 */ /* 0x0022a4000800017f */
[----:B--2---:R-:W-:Y:S05]  /*71b0*/  @!P0 NANOSLEEP.SYNCS 0x989680 ;  /* 0x009896800000895d */ /* 0x004fea0003900000 */
[----:B------:R-:W2:Y:S02]  /*71c0*/  @!P0 SYNCS.PHASECHK.TRANS64 P0, [R6+URZ], R5 ;  /* 0x00000005060085a7 */ /* 0x000ea4000800007f */
[----:B--2---:R-:W-:Y:S05]  /*71d0*/  @!P0 BRA `(.L_x_189) ;  /* 0xfffffffc00f08947 */ /* 0x004fea000383ffff */
[----:B------:R-:W-:Y:S05]  /*71e0*/  BRA `(.L_x_202) ;  /* 0xfffffff800fc7947 */ /* 0x000fea000383ffff */
.L_x_203:
[----:B------:R-:W-:-:S00]  /*71f0*/  BRA `(.L_x_203) ;  /* 0xfffffffc00fc7947 */ /* 0x000fc0000383ffff */
[----:B------:R-:W-:-:S00]  /*7200*/  NOP ;  /* 0x0000000000007918 */ /* 0x000fc00000000000 */
[----:B------:R-:W-:-:S00]  /*7210*/  NOP ;  /* 0x0000000000007918 */ /* 0x000fc00000000000 */
[----:B------:R-:W-:-:S00]  /*7220*/  NOP ;  /* 0x0000000000007918 */ /* 0x000fc00000000000 */
[----:B------:R-:W-:-:S00]  /*7230*/  NOP ;  /* 0x0000000000007918 */ /* 0x000fc00000000000 */
[----:B------:R-:W-:-:S00]  /*7240*/  NOP ;  /* 0x0000000000007918 */ /* 0x000fc00000000000 */
[----:B------:R-:W-:-:S00]  /*7250*/  NOP ;  /* 0x0000000000007918 */ /* 0x000fc00000000000 */
[----:B------:R-:W-:-:S00]  /*7260*/  NOP ;  /* 0x0000000000007918 */ /* 0x000fc00000000000 */
[----:B------:R-:W-:-:S00]  /*7270*/  NOP ;  /* 0x0000000000007918 */ /* 0x000fc00000000000 */
.L_x_204:


//--------------------- .nv.global.init           --------------------------
	.section	.nv.global.init,"aw",@progbits
.nv.global.init:
	.type		$str$22,@object
	.size		$str$22,($str$23 - $str$22)
$str$22:
        /*0000*/ 	.byte	0x6b, 0x5f, 0x74, 0x69, 0x6c, 0x65, 0x5f, 0x63, 0x6f, 0x75, 0x6e, 0x74, 0x20, 0x3e, 0x3d, 0x20
        /*0010*/ 	.byte	0x31, 0x00
	.type		$str$23,@object
	.size		$str$23,(__unnamed_1 - $str$23)
$str$23:
        /*0012*/ 	.byte	0x2f, 0x74, 0x6d, 0x70, 0x2f, 0x63, 0x75, 0x74, 0x6c, 0x61, 0x73, 0x73, 0x5f, 0x73, 0x77, 0x65
        /*0022*/ 	.byte	0x65, 0x70, 0x5f, 0x73, 0x72, 0x63, 0x2f, 0x69, 0x6e, 0x63, 0x6c, 0x75, 0x64, 0x65, 0x2f, 0x63
        /*0032*/ 	.byte	0x75, 0x74, 0x6c, 0x61, 0x73, 0x73, 0x2f, 0x67, 0x65, 0x6d, 0x6d, 0x2f, 0x63, 0x6f, 0x6c, 0x6c
        /*0042*/ 	.byte	0x65, 0x63, 0x74, 0x69, 0x76, 0x65, 0x2f, 0x73, 0x6d, 0x39, 0x30, 0x5f, 0x6d, 0x6d, 0x61, 0x5f
        /*0052*/ 	.byte	0x74, 0x6d, 0x61, 0x5f, 0x67, 0x6d, 0x6d, 0x61, 0x5f, 0x73, 0x73, 0x5f, 0x77, 0x61, 0x72, 0x70
        /*0062*/ 	.byte	0x73, 0x70, 0x65, 0x63, 0x69, 0x61, 0x6c, 0x69, 0x7a, 0x65, 0x64, 0x2e, 0x68, 0x70, 0x70, 0x00
	.type		__unnamed_1,@object
	.size		__unnamed_1,(.L_0 - __unnamed_1)
__unnamed_1:
        /*0072*/ 	.byte	0x76, 0x6f, 0x69, 0x64, 0x20, 0x63, 0x75, 0x74, 0x6c, 0x61, 0x73, 0x73, 0x3a, 0x3a, 0x67, 0x65
        /* <DEDUP_REMOVED lines=172> */
        /*0b42*/ 	.byte	0x69, 0x64, 0x65, 0x6e, 0x74, 0x69, 0x74, 0x79, 0x5d, 0x00
.L_0:


//--------------------- .nv.shared._ZN7cutlass13device_kernelINS_4gemm6kernel13GemmUniversalIN4cute5tupleIJiiiiEEENS1_10collective13CollectiveMmaINS1_34MainloopSm90TmaGmmaWarpSpecializedILi4ENS5_IJNS4_1CILi2EEENSA_ILi1EEESC_EEENS1_32KernelTmaWarpSpecializedPingpongEEENS5_IJNSA_ILi64EEENSA_ILi128EEESH_EEEaNS5_IJlSC_lEEEaSJ_NS4_8TiledMMAINS4_8MMA_AtomIJNS4_4SM904GMMA27MMA_64x128x32_S32S8S8_SS_TNEEEENS4_6LayoutINS5_IJSC_SC_SC_EEENS5_IJNSA_ILi0EEESS_SS_EEEEENS5_IJNS4_10UnderscoreESV_SV_EEEEENS4_13SM90_TMA_LOADENS4_14ComposedLayoutINS4_7SwizzleILi3ELi4ELi3EEENS4_18smem_ptr_flag_bitsILi8EEENSQ_INS5_IJNSA_ILi8EEESH_EEENS5_IJSH_SC_EEEEEEEvNS4_8identityENS4_23SM90_TMA_LOAD_MULTICASTES18_vS19_EENS_8epilogue10collective6detail29Sm90TmaWarpSpecializedAdapterINS1D_15DefaultEpilogueIaSJ_SJ_NS1C_6thread17LinearCombinationIaLi1EiiLNS1H_9ScaleType4KindE0ELNS_15FloatRoundStyleE2EaEENS1_15EpilogueDefaultEEEEEvvEEEEvNT_6ParamsE --------------------------
	.section	.nv.shared._ZN7cutlass13device_kernelINS_4gemm6kernel13GemmUniversalIN4cute5tupleIJiiiiEEENS1_10collective13CollectiveMmaINS1_34MainloopSm90TmaGmmaWarpSpecializedILi4ENS5_IJNS4_1CILi2EEENSA_ILi1EEESC_EEENS1_32KernelTmaWarpSpecializedPingpongEEENS5_IJNSA_ILi64EEENSA_ILi128EEESH_EEEaNS5_IJlSC_lEEEaSJ_NS4_8TiledMMAINS4_8MMA_AtomIJNS4_4SM904GMMA27MMA_64x128x32_S32S8S8_SS_TNEEEENS4_6LayoutINS5_IJSC_SC_SC_EEENS5_IJNSA_ILi0EEESS_SS_EEEEENS5_IJNS4_10UnderscoreESV_SV_EEEEENS4_13SM90_TMA_LOADENS4_14ComposedLayoutINS4_7SwizzleILi3ELi4ELi3EEENS4_18smem_ptr_flag_bitsILi8EEENSQ_INS5_IJNSA_ILi8EEESH_EEENS5_IJSH_SC_EEEEEEEvNS4_8identityENS4_23SM90_TMA_LOAD_MULTICASTES18_vS19_EENS_8epilogue10collective6detail29Sm90TmaWarpSpecializedAdapterINS1D_15DefaultEpilogueIaSJ_SJ_NS1C_6thread17LinearCombinationIaLi1EiiLNS1H_9ScaleType4KindE0ELNS_15FloatRoundStyleE2EaEENS1_15EpilogueDefaultEEEEEvvEEEEvNT_6ParamsE,"aw",@nobits
	.sectionflags	@""
	.align	16
	.zero		1024


//--------------------- .nv.shared.reserved.0     --------------------------
	.section	.nv.shared.reserved.0,"aw",@nobits
	.weak		__nv_reservedSMEM_offset_0_alias
	.size		__nv_reservedSMEM_offset_0_alias, 0, 0
	.other		__nv_reservedSMEM_offset_0_alias,@"STO_CUDA_RESERVED_SHARED STV_DEFAULT"
__nv_reservedSMEM_offset_0_alias:
	.zero		0


//--------------------- .nv.global                --------------------------
	.section	.nv.global,"aw",@nobits
.nv.global:
	.type		_ZN39_INTERNAL_0be41a5b_4_k_cu_fcef9700_55004cute1_E,@object
	.size		_ZN39_INTERNAL_0be41a5b_4_k_cu_fcef9700_55004cute1_E,(_ZN39_INTERNAL_0be41a5b_4_k_cu_fcef9700_55004cuda3std3__45__cpo6cbeginE - _ZN39_INTERNAL_0be41a5b_4_k_cu_fcef9700_55004cute1_E)
_ZN39_INTERNAL_0be41a5b_4_k_cu_fcef9700_55004cute1_E:
	.zero		1
	.type		_ZN39_INTERNAL_0be41a5b_4_k_cu_fcef9700_55004cuda3std3__45__cpo6cbeginE,@object
	.size		_ZN39_INTERNAL_0be41a5b_4_k_cu_fcef9700_55004cuda3std3__45__cpo6cbeginE,(_ZN39_INTERNAL_0be41a5b_4_k_cu_fcef9700_55004cuda3std3__48in_placeE - _ZN39_INTERNAL_0be41a5b_4_k_cu_fcef9700_55004cuda3std3__45__cpo6cbeginE)
_ZN39_INTERNAL_0be41a5b_4_k_cu_fcef9700_55004cuda3std3__45__cpo6cbeginE:
	.zero		1
	.type		_ZN39_INTERNAL_0be41a5b_4_k_cu_fcef9700_55004cuda3std3__48in_placeE,@object
	.size		_ZN39_INTERNAL_0be41a5b_4_k_cu_fcef9700_55004cuda3std3__48in_placeE,(_ZN39_INTERNAL_0be41a5b_4_k_cu_fcef9700_55004cuda3std6ranges3__45__cpo9iter_moveE - _ZN39_INTERNAL_0be41a5b_4_k_cu_fcef9700_55004cuda3std3__48in_placeE)
_ZN39_INTERNAL_0be41a5b_4_k_cu_fcef9700_55004cuda3std3__48in_placeE:
	.zero		1
	.type		_ZN39_INTERNAL_0be41a5b_4_k_cu_fcef9700_55004cuda3std6ranges3__45__cpo9iter_moveE,@object
	.size		_ZN39_INTERNAL_0be41a5b_4_k_cu_fcef9700_55004cuda3std6ranges3__45__cpo9iter_moveE,(_ZN39_INTERNAL_0be41a5b_4_k_cu_fcef9700_55004cuda3std3__45__cpo5beginE - _ZN39_INTERNAL_0be41a5b_4_k_cu_fcef9700_55004cuda3std6ranges3__45__cpo9iter_moveE)
_ZN39_INTERNAL_0be41a5b_4_k_cu_fcef9700_55004cuda3std6ranges3__45__cpo9iter_moveE:
	.zero		1
	.type		_ZN39_INTERNAL_0be41a5b_4_k_cu_fcef9700_55004cuda3std3__45__cpo5beginE,@object
	.size		_ZN39_INTERNAL_0be41a5b_4_k_cu_fcef9700_55004cuda3std3__45__cpo5beginE,(_ZN39_INTERNAL_0be41a5b_4_k_cu_fcef9700_55004cuda3std3__441_GLOBAL__N__0be41a5b_4_k_cu_fcef9700_55006ignoreE - _ZN39_INTERNAL_0be41a5b_4_k_cu_fcef9700_55004cuda3std3__45__cpo5beginE)
_ZN39_INTERNAL_0be41a5b_4_k_cu_fcef9700_55004cuda3std3__45__cpo5beginE:
	.zero		1
	.type		_ZN39_INTERNAL_0be41a5b_4_k_cu_fcef9700_55004cuda3std3__441_GLOBAL__N__0be41a5b_4_k_cu_fcef9700_55006ignoreE,@object
	.size		_ZN39_INTERNAL_0be41a5b_4_k_cu_fcef9700_55004cuda3std3__441_GLOBAL__N__0be41a5b_4_k_cu_fcef9700_55006ignoreE,(_ZN39_INTERNAL_0be41a5b_4_k_cu_fcef9700_55004cute7productE - _ZN39_INTERNAL_0be41a5b_4_k_cu_fcef9700_55004cuda3std3__441_GLOBAL__N__0be41a5b_4_k_cu_fcef9700_55006ignoreE)
_ZN39_INTERNAL_0be41a5b_4_k_cu_fcef9700_55004cuda3std3__441_GLOBAL__N__0be41a5b_4_k_cu_fcef9700_55006ignoreE:
	.zero		1
	.type		_ZN39_INTERNAL_0be41a5b_4_k_cu_fcef9700_55004cute7productE,@object
	.size		_ZN39_INTERNAL_0be41a5b_4_k_cu_fcef9700_55004cute7productE,(_ZN39_INTERNAL_0be41a5b_4_k_cu_fcef9700_55004cuda3std3__45__cpo3endE - _ZN39_INTERNAL_0be41a5b_4_k_cu_fcef9700_55004cute7productE)
_ZN39_INTERNAL_0be41a5b_4_k_cu_fcef9700_55004cute7productE:
	.zero		1
	.type		_ZN39_INTERNAL_0be41a5b_4_k_cu_fcef9700_55004cuda3std3__45__cpo3endE,@object
	.size		_ZN39_INTERNAL_0be41a5b_4_k_cu_fcef9700_55004cuda3std3__45__cpo3endE,(_ZN39_INTERNAL_0be41a5b_4_k_cu_fcef9700_55004cuda3std3__419piecewise_constructE - _ZN39_INTERNAL_0be41a5b_4_k_cu_fcef9700_55004cuda3std3__45__cpo3endE)
_ZN39_INTERNAL_0be41a5b_4_k_cu_fcef9700_55004cuda3std3__45__cpo3endE:
	.zero		1
	.type		_ZN39_INTERNAL_0be41a5b_4_k_cu_fcef9700_55004cuda3std3__419piecewise_constructE,@object
	.size		_ZN39_INTERNAL_0be41a5b_4_k_cu_fcef9700_55004cuda3std3__419piecewise_constructE,(_ZN39_INTERNAL_0be41a5b_4_k_cu_fcef9700_55004cuda3std3__45__cpo4cendE - _ZN39_INTERNAL_0be41a5b_4_k_cu_fcef9700_55004cuda3std3__419piecewise_constructE)
_ZN39_INTERNAL_0be41a5b_4_k_cu_fcef9700_55004cuda3std3__419piecewise_constructE:
	.zero		1
	.type		_ZN39_INTERNAL_0be41a5b_4_k_cu_fcef9700_55004cuda3std3__45__cpo4cendE,@object
	.size		_ZN39_INTERNAL_0be41a5b_4_k_cu_fcef9700_55004cuda3std3__45__cpo4cendE,(_ZN39_INTERNAL_0be41a5b_4_k_cu_fcef9700_55004cuda3std6ranges3__45__cpo4swapE - _ZN39_INTERNAL_0be41a5b_4_k_cu_fcef9700_55004cuda3std3__45__cpo4cendE)
_ZN39_INTERNAL_0be41a5b_4_k_cu_fcef9700_55004cuda3std3__45__cpo4cendE:
	.zero		1
	.type		_ZN39_INTERNAL_0be41a5b_4_k_cu_fcef9700_55004cuda3std6ranges3__45__cpo4swapE,@object
	.size		_ZN39_INTERNAL_0be41a5b_4_k_cu_fcef9700_55004cuda3std6ranges3__45__cpo4swapE,(.L_8 - _ZN39_INTERNAL_0be41a5b_4_k_cu_fcef9700_55004cuda3std6ranges3__45__cpo4swapE)
_ZN39_INTERNAL_0be41a5b_4_k_cu_fcef9700_55004cuda3std6ranges3__45__cpo4swapE:
	.zero		1
.L_8:


//--------------------- .nv.constant0._ZN7cutlass13device_kernelINS_4gemm6kernel13GemmUniversalIN4cute5tupleIJiiiiEEENS1_10collective13CollectiveMmaINS1_34MainloopSm90TmaGmmaWarpSpecializedILi4ENS5_IJNS4_1CILi2EEENSA_ILi1EEESC_EEENS1_32KernelTmaWarpSpecializedPingpongEEENS5_IJNSA_ILi64EEENSA_ILi128EEESH_EEEaNS5_IJlSC_lEEEaSJ_NS4_8TiledMMAINS4_8MMA_AtomIJNS4_4SM904GMMA27MMA_64x128x32_S32S8S8_SS_TNEEEENS4_6LayoutINS5_IJSC_SC_SC_EEENS5_IJNSA_ILi0EEESS_SS_EEEEENS5_IJNS4_10UnderscoreESV_SV_EEEEENS4_13SM90_TMA_LOADENS4_14ComposedLayoutINS4_7SwizzleILi3ELi4ELi3EEENS4_18smem_ptr_flag_bitsILi8EEENSQ_INS5_IJNSA_ILi8EEESH_EEENS5_IJSH_SC_EEEEEEEvNS4_8identityENS4_23SM90_TMA_LOAD_MULTICASTES18_vS19_EENS_8epilogue10collective6detail29Sm90TmaWarpSpecializedAdapterINS1D_15DefaultEpilogueIaSJ_SJ_NS1C_6thread17LinearCombinationIaLi1EiiLNS1H_9ScaleType4KindE0ELNS_15FloatRoundStyleE2EaEENS1_15EpilogueDefaultEEEEEvvEEEEvNT_6ParamsE --------------------------
	.section	.nv.constant0._ZN7cutlass13device_kernelINS_4gemm6kernel13GemmUniversalIN4cute5tupleIJiiiiEEENS1_10collective13CollectiveMmaINS1_34MainloopSm90TmaGmmaWarpSpecializedILi4ENS5_IJNS4_1CILi2EEENSA_ILi1EEESC_EEENS1_32KernelTmaWarpSpecializedPingpongEEENS5_IJNSA_ILi64EEENSA_ILi128EEESH_EEEaNS5_IJlSC_lEEEaSJ_NS4_8TiledMMAINS4_8MMA_AtomIJNS4_4SM904GMMA27MMA_64x128x32_S32S8S8_SS_TNEEEENS4_6LayoutINS5_IJSC_SC_SC_EEENS5_IJNSA_ILi0EEESS_SS_EEEEENS5_IJNS4_10UnderscoreESV_SV_EEEEENS4_13SM90_TMA_LOADENS4_14ComposedLayoutINS4_7SwizzleILi3ELi4ELi3EEENS4_18smem_ptr_flag_bitsILi8EEENSQ_INS5_IJNSA_ILi8EEESH_EEENS5_IJSH_SC_EEEEEEEvNS4_8identityENS4_23SM90_TMA_LOAD_MULTICASTES18_vS19_EENS_8epilogue10collective6detail29Sm90TmaWarpSpecializedAdapterINS1D_15DefaultEpilogueIaSJ_SJ_NS1C_6thread17LinearCombinationIaLi1EiiLNS1H_9ScaleType4KindE0ELNS_15FloatRoundStyleE2EaEENS1_15EpilogueDefaultEEEEEvvEEEEvNT_6ParamsE,"a",@progbits
	.sectionflags	@""
	.align	4
.nv.constant0._ZN7cutlass13device_kernelINS_4gemm6kernel13GemmUniversalIN4cute5tupleIJiiiiEEENS1_10collective13CollectiveMmaINS1_34MainloopSm90TmaGmmaWarpSpecializedILi4ENS5_IJNS4_1CILi2EEENSA_ILi1EEESC_EEENS1_32KernelTmaWarpSpecializedPingpongEEENS5_IJNSA_ILi64EEENSA_ILi128EEESH_EEEaNS5_IJlSC_lEEEaSJ_NS4_8TiledMMAINS4_8MMA_AtomIJNS4_4SM904GMMA27MMA_64x128x32_S32S8S8_SS_TNEEEENS4_6LayoutINS5_IJSC_SC_SC_EEENS5_IJNSA_ILi0EEESS_SS_EEEEENS5_IJNS4_10UnderscoreESV_SV_EEEEENS4_13SM90_TMA_LOADENS4_14ComposedLayoutINS4_7SwizzleILi3ELi4ELi3EEENS4_18smem_ptr_flag_bitsILi8EEENSQ_INS5_IJNSA_ILi8EEESH_EEENS5_IJSH_SC_EEEEEEEvNS4_8identityENS4_23SM90_TMA_LOAD_MULTICASTES18_vS19_EENS_8epilogue10collective6detail29Sm90TmaWarpSpecializedAdapterINS1D_15DefaultEpilogueIaSJ_SJ_NS1C_6thread17LinearCombinationIaLi1EiiLNS1H_9ScaleType4KindE0ELNS_15FloatRoundStyleE2EaEENS1_15EpilogueDefaultEEEEEvvEEEEvNT_6ParamsE:
	.zero		1664


//--------------------- SYMBOLS --------------------------

	.type		.nv.reservedSmem.offset0,@object
	.size		.nv.reservedSmem.offset0,0x4
	.type		__assertfail,@function
